//
// Generated by NVIDIA NVVM Compiler
//
// Compiler Build ID: CL-36424714
// Cuda compilation tools, release 13.0, V13.0.88
// Based on NVVM 20.0.0
//

.version 9.0
.target sm_100
.address_size 64

	// .globl	_Z17gemm_naive_kerneliiiPKfi9TransposeS0_iS1_Pfiff
.extern .shared .align 16 .b8 smem[];

.visible .entry _Z17gemm_naive_kerneliiiPKfi9TransposeS0_iS1_Pfiff(
	.param .u32 _Z17gemm_naive_kerneliiiPKfi9TransposeS0_iS1_Pfiff_param_0,
	.param .u32 _Z17gemm_naive_kerneliiiPKfi9TransposeS0_iS1_Pfiff_param_1,
	.param .u32 _Z17gemm_naive_kerneliiiPKfi9TransposeS0_iS1_Pfiff_param_2,
	.param .u64 .ptr .align 1 _Z17gemm_naive_kerneliiiPKfi9TransposeS0_iS1_Pfiff_param_3,
	.param .u32 _Z17gemm_naive_kerneliiiPKfi9TransposeS0_iS1_Pfiff_param_4,
	.param .u32 _Z17gemm_naive_kerneliiiPKfi9TransposeS0_iS1_Pfiff_param_5,
	.param .u64 .ptr .align 1 _Z17gemm_naive_kerneliiiPKfi9TransposeS0_iS1_Pfiff_param_6,
	.param .u32 _Z17gemm_naive_kerneliiiPKfi9TransposeS0_iS1_Pfiff_param_7,
	.param .u32 _Z17gemm_naive_kerneliiiPKfi9TransposeS0_iS1_Pfiff_param_8,
	.param .u64 .ptr .align 1 _Z17gemm_naive_kerneliiiPKfi9TransposeS0_iS1_Pfiff_param_9,
	.param .u32 _Z17gemm_naive_kerneliiiPKfi9TransposeS0_iS1_Pfiff_param_10,
	.param .f32 _Z17gemm_naive_kerneliiiPKfi9TransposeS0_iS1_Pfiff_param_11,
	.param .f32 _Z17gemm_naive_kerneliiiPKfi9TransposeS0_iS1_Pfiff_param_12
)
{
	.reg .pred 	%p<40>;
	.reg .b32 	%r<140>;
	.reg .b32 	%f<265>;
	.reg .b64 	%rd<133>;

	ld.param.u32 	%r75, [_Z17gemm_naive_kerneliiiPKfi9TransposeS0_iS1_Pfiff_param_0];
	ld.param.u32 	%r76, [_Z17gemm_naive_kerneliiiPKfi9TransposeS0_iS1_Pfiff_param_1];
	ld.param.u32 	%r69, [_Z17gemm_naive_kerneliiiPKfi9TransposeS0_iS1_Pfiff_param_2];
	ld.param.u64 	%rd7, [_Z17gemm_naive_kerneliiiPKfi9TransposeS0_iS1_Pfiff_param_3];
	ld.param.u32 	%r70, [_Z17gemm_naive_kerneliiiPKfi9TransposeS0_iS1_Pfiff_param_4];
	ld.param.u32 	%r71, [_Z17gemm_naive_kerneliiiPKfi9TransposeS0_iS1_Pfiff_param_5];
	ld.param.u64 	%rd8, [_Z17gemm_naive_kerneliiiPKfi9TransposeS0_iS1_Pfiff_param_6];
	ld.param.u32 	%r72, [_Z17gemm_naive_kerneliiiPKfi9TransposeS0_iS1_Pfiff_param_7];
	ld.param.u32 	%r73, [_Z17gemm_naive_kerneliiiPKfi9TransposeS0_iS1_Pfiff_param_8];
	ld.param.u32 	%r74, [_Z17gemm_naive_kerneliiiPKfi9TransposeS0_iS1_Pfiff_param_10];
	ld.param.f32 	%f46, [_Z17gemm_naive_kerneliiiPKfi9TransposeS0_iS1_Pfiff_param_11];
	ld.param.f32 	%f47, [_Z17gemm_naive_kerneliiiPKfi9TransposeS0_iS1_Pfiff_param_12];
	cvta.to.global.u64 	%rd1, %rd8;
	cvta.to.global.u64 	%rd2, %rd7;
	mov.u32 	%r77, %ctaid.y;
	mov.u32 	%r78, %ntid.y;
	mov.u32 	%r79, %tid.y;
	mad.lo.s32 	%r1, %r77, %r78, %r79;
	mov.u32 	%r80, %ctaid.x;
	mov.u32 	%r81, %ntid.x;
	mov.u32 	%r82, %tid.x;
	mad.lo.s32 	%r2, %r80, %r81, %r82;
	setp.ge.s32 	%p1, %r1, %r75;
	setp.ge.s32 	%p2, %r2, %r76;
	or.pred  	%p3, %p1, %p2;
	@%p3 bra 	$L__BB0_50;
	setp.lt.s32 	%p4, %r69, 1;
	mov.f32 	%f264, 0f00000000;
	@%p4 bra 	$L__BB0_49;
	setp.ne.s32 	%p5, %r71, 0;
	mul.lo.s32 	%r3, %r70, %r1;
	mul.lo.s32 	%r4, %r72, %r2;
	@%p5 bra 	$L__BB0_26;
	setp.ne.s32 	%p23, %r73, 0;
	@%p23 bra 	$L__BB0_15;
	and.b32  	%r5, %r69, 7;
	setp.lt.u32 	%p32, %r69, 8;
	mov.f32 	%f264, 0f00000000;
	mov.b32 	%r120, 0;
	@%p32 bra 	$L__BB0_7;
	and.b32  	%r120, %r69, 2147483640;
	neg.s32 	%r118, %r120;
	shl.b32 	%r8, %r72, 3;
	add.s64 	%rd3, %rd2, 16;
	mov.f32 	%f264, 0f00000000;
	mul.wide.s32 	%rd103, %r72, 4;
	mov.u32 	%r116, %r3;
	mov.u32 	%r117, %r2;
$L__BB0_6:
	.pragma "nounroll";
	mul.wide.s32 	%rd99, %r116, 4;
	add.s64 	%rd100, %rd3, %rd99;
	ld.global.nc.f32 	%f190, [%rd100+-16];
	mul.wide.s32 	%rd101, %r117, 4;
	add.s64 	%rd102, %rd1, %rd101;
	ld.global.nc.f32 	%f191, [%rd102];
	fma.rn.f32 	%f192, %f190, %f191, %f264;
	ld.global.nc.f32 	%f193, [%rd100+-12];
	add.s64 	%rd104, %rd102, %rd103;
	ld.global.nc.f32 	%f194, [%rd104];
	fma.rn.f32 	%f195, %f193, %f194, %f192;
	ld.global.nc.f32 	%f196, [%rd100+-8];
	add.s64 	%rd105, %rd104, %rd103;
	ld.global.nc.f32 	%f197, [%rd105];
	fma.rn.f32 	%f198, %f196, %f197, %f195;
	ld.global.nc.f32 	%f199, [%rd100+-4];
	add.s64 	%rd106, %rd105, %rd103;
	ld.global.nc.f32 	%f200, [%rd106];
	fma.rn.f32 	%f201, %f199, %f200, %f198;
	ld.global.nc.f32 	%f202, [%rd100];
	add.s64 	%rd107, %rd106, %rd103;
	ld.global.nc.f32 	%f203, [%rd107];
	fma.rn.f32 	%f204, %f202, %f203, %f201;
	ld.global.nc.f32 	%f205, [%rd100+4];
	add.s64 	%rd108, %rd107, %rd103;
	ld.global.nc.f32 	%f206, [%rd108];
	fma.rn.f32 	%f207, %f205, %f206, %f204;
	ld.global.nc.f32 	%f208, [%rd100+8];
	add.s64 	%rd109, %rd108, %rd103;
	ld.global.nc.f32 	%f209, [%rd109];
	fma.rn.f32 	%f210, %f208, %f209, %f207;
	ld.global.nc.f32 	%f211, [%rd100+12];
	add.s64 	%rd110, %rd109, %rd103;
	ld.global.nc.f32 	%f212, [%rd110];
	fma.rn.f32 	%f264, %f211, %f212, %f210;
	add.s32 	%r118, %r118, 8;
	add.s32 	%r117, %r117, %r8;
	add.s32 	%r116, %r116, 8;
	setp.ne.s32 	%p33, %r118, 0;
	@%p33 bra 	$L__BB0_6;
$L__BB0_7:
	setp.eq.s32 	%p34, %r5, 0;
	@%p34 bra 	$L__BB0_49;
	and.b32  	%r16, %r69, 3;
	setp.lt.u32 	%p35, %r5, 4;
	@%p35 bra 	$L__BB0_10;
	add.s32 	%r108, %r120, %r3;
	mul.wide.s32 	%rd111, %r108, 4;
	add.s64 	%rd112, %rd2, %rd111;
	ld.global.nc.f32 	%f214, [%rd112];
	mad.lo.s32 	%r109, %r120, %r72, %r2;
	mul.wide.s32 	%rd113, %r109, 4;
	add.s64 	%rd114, %rd1, %rd113;
	ld.global.nc.f32 	%f215, [%rd114];
	fma.rn.f32 	%f216, %f214, %f215, %f264;
	ld.global.nc.f32 	%f217, [%rd112+4];
	mul.wide.s32 	%rd115, %r72, 4;
	add.s64 	%rd116, %rd114, %rd115;
	ld.global.nc.f32 	%f218, [%rd116];
	fma.rn.f32 	%f219, %f217, %f218, %f216;
	ld.global.nc.f32 	%f220, [%rd112+8];
	add.s64 	%rd117, %rd116, %rd115;
	ld.global.nc.f32 	%f221, [%rd117];
	fma.rn.f32 	%f222, %f220, %f221, %f219;
	ld.global.nc.f32 	%f223, [%rd112+12];
	add.s64 	%rd118, %rd117, %rd115;
	ld.global.nc.f32 	%f224, [%rd118];
	fma.rn.f32 	%f264, %f223, %f224, %f222;
	add.s32 	%r120, %r120, 4;
$L__BB0_10:
	setp.eq.s32 	%p36, %r16, 0;
	@%p36 bra 	$L__BB0_49;
	setp.eq.s32 	%p37, %r16, 1;
	@%p37 bra 	$L__BB0_13;
	add.s32 	%r110, %r120, %r3;
	mul.wide.s32 	%rd119, %r110, 4;
	add.s64 	%rd120, %rd2, %rd119;
	ld.global.nc.f32 	%f226, [%rd120];
	mad.lo.s32 	%r111, %r120, %r72, %r2;
	mul.wide.s32 	%rd121, %r111, 4;
	add.s64 	%rd122, %rd1, %rd121;
	ld.global.nc.f32 	%f227, [%rd122];
	fma.rn.f32 	%f228, %f226, %f227, %f264;
	ld.global.nc.f32 	%f229, [%rd120+4];
	mul.wide.s32 	%rd123, %r72, 4;
	add.s64 	%rd124, %rd122, %rd123;
	ld.global.nc.f32 	%f230, [%rd124];
	fma.rn.f32 	%f264, %f229, %f230, %f228;
	add.s32 	%r120, %r120, 2;
$L__BB0_13:
	and.b32  	%r112, %r69, 1;
	setp.eq.b32 	%p38, %r112, 1;
	not.pred 	%p39, %p38;
	@%p39 bra 	$L__BB0_49;
	add.s32 	%r113, %r120, %r3;
	mul.wide.s32 	%rd125, %r113, 4;
	add.s64 	%rd126, %rd2, %rd125;
	ld.global.nc.f32 	%f231, [%rd126];
	mad.lo.s32 	%r114, %r120, %r72, %r2;
	mul.wide.s32 	%rd127, %r114, 4;
	add.s64 	%rd128, %rd1, %rd127;
	ld.global.nc.f32 	%f232, [%rd128];
	fma.rn.f32 	%f264, %f231, %f232, %f264;
	bra.uni 	$L__BB0_49;
$L__BB0_15:
	and.b32  	%r21, %r69, 7;
	setp.lt.u32 	%p24, %r69, 8;
	mov.f32 	%f264, 0f00000000;
	mov.b32 	%r126, 0;
	@%p24 bra 	$L__BB0_18;
	and.b32  	%r126, %r69, 2147483640;
	neg.s32 	%r124, %r126;
	add.s64 	%rd4, %rd2, 16;
	add.s64 	%rd5, %rd1, 16;
	mov.f32 	%f264, 0f00000000;
	mov.u32 	%r122, %r4;
	mov.u32 	%r123, %r3;
$L__BB0_17:
	.pragma "nounroll";
	mul.wide.s32 	%rd83, %r123, 4;
	add.s64 	%rd84, %rd4, %rd83;
	mul.wide.s32 	%rd85, %r122, 4;
	add.s64 	%rd86, %rd5, %rd85;
	ld.global.nc.f32 	%f144, [%rd84+-16];
	ld.global.nc.f32 	%f145, [%rd86+-16];
	fma.rn.f32 	%f146, %f144, %f145, %f264;
	ld.global.nc.f32 	%f147, [%rd84+-12];
	ld.global.nc.f32 	%f148, [%rd86+-12];
	fma.rn.f32 	%f149, %f147, %f148, %f146;
	ld.global.nc.f32 	%f150, [%rd84+-8];
	ld.global.nc.f32 	%f151, [%rd86+-8];
	fma.rn.f32 	%f152, %f150, %f151, %f149;
	ld.global.nc.f32 	%f153, [%rd84+-4];
	ld.global.nc.f32 	%f154, [%rd86+-4];
	fma.rn.f32 	%f155, %f153, %f154, %f152;
	ld.global.nc.f32 	%f156, [%rd84];
	ld.global.nc.f32 	%f157, [%rd86];
	fma.rn.f32 	%f158, %f156, %f157, %f155;
	ld.global.nc.f32 	%f159, [%rd84+4];
	ld.global.nc.f32 	%f160, [%rd86+4];
	fma.rn.f32 	%f161, %f159, %f160, %f158;
	ld.global.nc.f32 	%f162, [%rd84+8];
	ld.global.nc.f32 	%f163, [%rd86+8];
	fma.rn.f32 	%f164, %f162, %f163, %f161;
	ld.global.nc.f32 	%f165, [%rd84+12];
	ld.global.nc.f32 	%f166, [%rd86+12];
	fma.rn.f32 	%f264, %f165, %f166, %f164;
	add.s32 	%r124, %r124, 8;
	add.s32 	%r123, %r123, 8;
	add.s32 	%r122, %r122, 8;
	setp.ne.s32 	%p25, %r124, 0;
	@%p25 bra 	$L__BB0_17;
$L__BB0_18:
	setp.eq.s32 	%p26, %r21, 0;
	@%p26 bra 	$L__BB0_49;
	and.b32  	%r31, %r69, 3;
	setp.lt.u32 	%p27, %r21, 4;
	@%p27 bra 	$L__BB0_21;
	add.s32 	%r100, %r126, %r3;
	mul.wide.s32 	%rd87, %r100, 4;
	add.s64 	%rd88, %rd2, %rd87;
	ld.global.nc.f32 	%f168, [%rd88];
	add.s32 	%r101, %r126, %r4;
	mul.wide.s32 	%rd89, %r101, 4;
	add.s64 	%rd90, %rd1, %rd89;
	ld.global.nc.f32 	%f169, [%rd90];
	fma.rn.f32 	%f170, %f168, %f169, %f264;
	ld.global.nc.f32 	%f171, [%rd88+4];
	ld.global.nc.f32 	%f172, [%rd90+4];
	fma.rn.f32 	%f173, %f171, %f172, %f170;
	ld.global.nc.f32 	%f174, [%rd88+8];
	ld.global.nc.f32 	%f175, [%rd90+8];
	fma.rn.f32 	%f176, %f174, %f175, %f173;
	ld.global.nc.f32 	%f177, [%rd88+12];
	ld.global.nc.f32 	%f178, [%rd90+12];
	fma.rn.f32 	%f264, %f177, %f178, %f176;
	add.s32 	%r126, %r126, 4;
$L__BB0_21:
	setp.eq.s32 	%p28, %r31, 0;
	@%p28 bra 	$L__BB0_49;
	setp.eq.s32 	%p29, %r31, 1;
	@%p29 bra 	$L__BB0_24;
	add.s32 	%r102, %r126, %r3;
	mul.wide.s32 	%rd91, %r102, 4;
	add.s64 	%rd92, %rd2, %rd91;
	ld.global.nc.f32 	%f180, [%rd92];
	add.s32 	%r103, %r126, %r4;
	mul.wide.s32 	%rd93, %r103, 4;
	add.s64 	%rd94, %rd1, %rd93;
	ld.global.nc.f32 	%f181, [%rd94];
	fma.rn.f32 	%f182, %f180, %f181, %f264;
	ld.global.nc.f32 	%f183, [%rd92+4];
	ld.global.nc.f32 	%f184, [%rd94+4];
	fma.rn.f32 	%f264, %f183, %f184, %f182;
	add.s32 	%r126, %r126, 2;
$L__BB0_24:
	and.b32  	%r104, %r69, 1;
	setp.eq.b32 	%p30, %r104, 1;
	not.pred 	%p31, %p30;
	@%p31 bra 	$L__BB0_49;
	add.s32 	%r105, %r126, %r3;
	mul.wide.s32 	%rd95, %r105, 4;
	add.s64 	%rd96, %rd2, %rd95;
	ld.global.nc.f32 	%f185, [%rd96];
	add.s32 	%r106, %r126, %r4;
	mul.wide.s32 	%rd97, %r106, 4;
	add.s64 	%rd98, %rd1, %rd97;
	ld.global.nc.f32 	%f186, [%rd98];
	fma.rn.f32 	%f264, %f185, %f186, %f264;
	bra.uni 	$L__BB0_49;
$L__BB0_26:
	setp.ne.s32 	%p6, %r73, 0;
	@%p6 bra 	$L__BB0_38;
	and.b32  	%r36, %r69, 7;
	setp.lt.u32 	%p15, %r69, 8;
	mov.f32 	%f264, 0f00000000;
	mov.b32 	%r132, 0;
	@%p15 bra 	$L__BB0_30;
	and.b32  	%r132, %r69, 2147483640;
	neg.s32 	%r130, %r132;
	shl.b32 	%r39, %r72, 3;
	shl.b32 	%r40, %r70, 3;
	mov.f32 	%f264, 0f00000000;
	mul.wide.s32 	%rd43, %r70, 4;
	mul.wide.s32 	%rd45, %r72, 4;
	mov.u32 	%r128, %r1;
	mov.u32 	%r129, %r2;
$L__BB0_29:
	.pragma "nounroll";
	mul.wide.s32 	%rd39, %r128, 4;
	add.s64 	%rd40, %rd2, %rd39;
	ld.global.nc.f32 	%f98, [%rd40];
	mul.wide.s32 	%rd41, %r129, 4;
	add.s64 	%rd42, %rd1, %rd41;
	ld.global.nc.f32 	%f99, [%rd42];
	fma.rn.f32 	%f100, %f98, %f99, %f264;
	add.s64 	%rd44, %rd40, %rd43;
	ld.global.nc.f32 	%f101, [%rd44];
	add.s64 	%rd46, %rd42, %rd45;
	ld.global.nc.f32 	%f102, [%rd46];
	fma.rn.f32 	%f103, %f101, %f102, %f100;
	add.s64 	%rd47, %rd44, %rd43;
	ld.global.nc.f32 	%f104, [%rd47];
	add.s64 	%rd48, %rd46, %rd45;
	ld.global.nc.f32 	%f105, [%rd48];
	fma.rn.f32 	%f106, %f104, %f105, %f103;
	add.s64 	%rd49, %rd47, %rd43;
	ld.global.nc.f32 	%f107, [%rd49];
	add.s64 	%rd50, %rd48, %rd45;
	ld.global.nc.f32 	%f108, [%rd50];
	fma.rn.f32 	%f109, %f107, %f108, %f106;
	add.s64 	%rd51, %rd49, %rd43;
	ld.global.nc.f32 	%f110, [%rd51];
	add.s64 	%rd52, %rd50, %rd45;
	ld.global.nc.f32 	%f111, [%rd52];
	fma.rn.f32 	%f112, %f110, %f111, %f109;
	add.s64 	%rd53, %rd51, %rd43;
	ld.global.nc.f32 	%f113, [%rd53];
	add.s64 	%rd54, %rd52, %rd45;
	ld.global.nc.f32 	%f114, [%rd54];
	fma.rn.f32 	%f115, %f113, %f114, %f112;
	add.s64 	%rd55, %rd53, %rd43;
	ld.global.nc.f32 	%f116, [%rd55];
	add.s64 	%rd56, %rd54, %rd45;
	ld.global.nc.f32 	%f117, [%rd56];
	fma.rn.f32 	%f118, %f116, %f117, %f115;
	add.s64 	%rd57, %rd55, %rd43;
	ld.global.nc.f32 	%f119, [%rd57];
	add.s64 	%rd58, %rd56, %rd45;
	ld.global.nc.f32 	%f120, [%rd58];
	fma.rn.f32 	%f264, %f119, %f120, %f118;
	add.s32 	%r130, %r130, 8;
	add.s32 	%r129, %r129, %r39;
	add.s32 	%r128, %r128, %r40;
	setp.ne.s32 	%p16, %r130, 0;
	@%p16 bra 	$L__BB0_29;
$L__BB0_30:
	setp.eq.s32 	%p17, %r36, 0;
	@%p17 bra 	$L__BB0_49;
	and.b32  	%r48, %r69, 3;
	setp.lt.u32 	%p18, %r36, 4;
	@%p18 bra 	$L__BB0_33;
	mad.lo.s32 	%r92, %r132, %r70, %r1;
	mul.wide.s32 	%rd59, %r92, 4;
	add.s64 	%rd60, %rd2, %rd59;
	ld.global.nc.f32 	%f122, [%rd60];
	mad.lo.s32 	%r93, %r132, %r72, %r2;
	mul.wide.s32 	%rd61, %r93, 4;
	add.s64 	%rd62, %rd1, %rd61;
	ld.global.nc.f32 	%f123, [%rd62];
	fma.rn.f32 	%f124, %f122, %f123, %f264;
	mul.wide.s32 	%rd63, %r70, 4;
	add.s64 	%rd64, %rd60, %rd63;
	ld.global.nc.f32 	%f125, [%rd64];
	mul.wide.s32 	%rd65, %r72, 4;
	add.s64 	%rd66, %rd62, %rd65;
	ld.global.nc.f32 	%f126, [%rd66];
	fma.rn.f32 	%f127, %f125, %f126, %f124;
	add.s64 	%rd67, %rd64, %rd63;
	ld.global.nc.f32 	%f128, [%rd67];
	add.s64 	%rd68, %rd66, %rd65;
	ld.global.nc.f32 	%f129, [%rd68];
	fma.rn.f32 	%f130, %f128, %f129, %f127;
	add.s64 	%rd69, %rd67, %rd63;
	ld.global.nc.f32 	%f131, [%rd69];
	add.s64 	%rd70, %rd68, %rd65;
	ld.global.nc.f32 	%f132, [%rd70];
	fma.rn.f32 	%f264, %f131, %f132, %f130;
	add.s32 	%r132, %r132, 4;
$L__BB0_33:
	setp.eq.s32 	%p19, %r48, 0;
	@%p19 bra 	$L__BB0_49;
	setp.eq.s32 	%p20, %r48, 1;
	@%p20 bra 	$L__BB0_36;
	mad.lo.s32 	%r94, %r132, %r70, %r1;
	mul.wide.s32 	%rd71, %r94, 4;
	add.s64 	%rd72, %rd2, %rd71;
	ld.global.nc.f32 	%f134, [%rd72];
	mad.lo.s32 	%r95, %r132, %r72, %r2;
	mul.wide.s32 	%rd73, %r95, 4;
	add.s64 	%rd74, %rd1, %rd73;
	ld.global.nc.f32 	%f135, [%rd74];
	fma.rn.f32 	%f136, %f134, %f135, %f264;
	mul.wide.s32 	%rd75, %r70, 4;
	add.s64 	%rd76, %rd72, %rd75;
	ld.global.nc.f32 	%f137, [%rd76];
	mul.wide.s32 	%rd77, %r72, 4;
	add.s64 	%rd78, %rd74, %rd77;
	ld.global.nc.f32 	%f138, [%rd78];
	fma.rn.f32 	%f264, %f137, %f138, %f136;
	add.s32 	%r132, %r132, 2;
$L__BB0_36:
	and.b32  	%r96, %r69, 1;
	setp.eq.b32 	%p21, %r96, 1;
	not.pred 	%p22, %p21;
	@%p22 bra 	$L__BB0_49;
	mad.lo.s32 	%r97, %r132, %r70, %r1;
	mul.wide.s32 	%rd79, %r97, 4;
	add.s64 	%rd80, %rd2, %rd79;
	ld.global.nc.f32 	%f139, [%rd80];
	mad.lo.s32 	%r98, %r132, %r72, %r2;
	mul.wide.s32 	%rd81, %r98, 4;
	add.s64 	%rd82, %rd1, %rd81;
	ld.global.nc.f32 	%f140, [%rd82];
	fma.rn.f32 	%f264, %f139, %f140, %f264;
	bra.uni 	$L__BB0_49;
$L__BB0_38:
	and.b32  	%r53, %r69, 7;
	setp.lt.u32 	%p7, %r69, 8;
	mov.f32 	%f264, 0f00000000;
	mov.b32 	%r138, 0;
	@%p7 bra 	$L__BB0_41;
	and.b32  	%r138, %r69, 2147483640;
	neg.s32 	%r136, %r138;
	shl.b32 	%r56, %r70, 3;
	mov.f32 	%f264, 0f00000000;
	mul.wide.s32 	%rd13, %r70, 4;
	mov.u32 	%r134, %r4;
	mov.u32 	%r135, %r1;
$L__BB0_40:
	.pragma "nounroll";
	mul.wide.s32 	%rd9, %r134, 4;
	add.s64 	%rd10, %rd1, %rd9;
	mul.wide.s32 	%rd11, %r135, 4;
	add.s64 	%rd12, %rd2, %rd11;
	ld.global.nc.f32 	%f52, [%rd12];
	ld.global.nc.f32 	%f53, [%rd10];
	fma.rn.f32 	%f54, %f52, %f53, %f264;
	add.s64 	%rd14, %rd12, %rd13;
	ld.global.nc.f32 	%f55, [%rd14];
	ld.global.nc.f32 	%f56, [%rd10+4];
	fma.rn.f32 	%f57, %f55, %f56, %f54;
	add.s64 	%rd15, %rd14, %rd13;
	ld.global.nc.f32 	%f58, [%rd15];
	ld.global.nc.f32 	%f59, [%rd10+8];
	fma.rn.f32 	%f60, %f58, %f59, %f57;
	add.s64 	%rd16, %rd15, %rd13;
	ld.global.nc.f32 	%f61, [%rd16];
	ld.global.nc.f32 	%f62, [%rd10+12];
	fma.rn.f32 	%f63, %f61, %f62, %f60;
	add.s64 	%rd17, %rd16, %rd13;
	ld.global.nc.f32 	%f64, [%rd17];
	ld.global.nc.f32 	%f65, [%rd10+16];
	fma.rn.f32 	%f66, %f64, %f65, %f63;
	add.s64 	%rd18, %rd17, %rd13;
	ld.global.nc.f32 	%f67, [%rd18];
	ld.global.nc.f32 	%f68, [%rd10+20];
	fma.rn.f32 	%f69, %f67, %f68, %f66;
	add.s64 	%rd19, %rd18, %rd13;
	ld.global.nc.f32 	%f70, [%rd19];
	ld.global.nc.f32 	%f71, [%rd10+24];
	fma.rn.f32 	%f72, %f70, %f71, %f69;
	add.s64 	%rd20, %rd19, %rd13;
	ld.global.nc.f32 	%f73, [%rd20];
	ld.global.nc.f32 	%f74, [%rd10+28];
	fma.rn.f32 	%f264, %f73, %f74, %f72;
	add.s32 	%r136, %r136, 8;
	add.s32 	%r135, %r135, %r56;
	add.s32 	%r134, %r134, 8;
	setp.ne.s32 	%p8, %r136, 0;
	@%p8 bra 	$L__BB0_40;
$L__BB0_41:
	setp.eq.s32 	%p9, %r53, 0;
	@%p9 bra 	$L__BB0_49;
	and.b32  	%r64, %r69, 3;
	setp.lt.u32 	%p10, %r53, 4;
	@%p10 bra 	$L__BB0_44;
	mad.lo.s32 	%r84, %r138, %r70, %r1;
	mul.wide.s32 	%rd21, %r84, 4;
	add.s64 	%rd22, %rd2, %rd21;
	ld.global.nc.f32 	%f76, [%rd22];
	add.s32 	%r85, %r138, %r4;
	mul.wide.s32 	%rd23, %r85, 4;
	add.s64 	%rd24, %rd1, %rd23;
	ld.global.nc.f32 	%f77, [%rd24];
	fma.rn.f32 	%f78, %f76, %f77, %f264;
	mul.wide.s32 	%rd25, %r70, 4;
	add.s64 	%rd26, %rd22, %rd25;
	ld.global.nc.f32 	%f79, [%rd26];
	ld.global.nc.f32 	%f80, [%rd24+4];
	fma.rn.f32 	%f81, %f79, %f80, %f78;
	add.s64 	%rd27, %rd26, %rd25;
	ld.global.nc.f32 	%f82, [%rd27];
	ld.global.nc.f32 	%f83, [%rd24+8];
	fma.rn.f32 	%f84, %f82, %f83, %f81;
	add.s64 	%rd28, %rd27, %rd25;
	ld.global.nc.f32 	%f85, [%rd28];
	ld.global.nc.f32 	%f86, [%rd24+12];
	fma.rn.f32 	%f264, %f85, %f86, %f84;
	add.s32 	%r138, %r138, 4;
$L__BB0_44:
	setp.eq.s32 	%p11, %r64, 0;
	@%p11 bra 	$L__BB0_49;
	setp.eq.s32 	%p12, %r64, 1;
	@%p12 bra 	$L__BB0_47;
	mad.lo.s32 	%r86, %r138, %r70, %r1;
	mul.wide.s32 	%rd29, %r86, 4;
	add.s64 	%rd30, %rd2, %rd29;
	ld.global.nc.f32 	%f88, [%rd30];
	add.s32 	%r87, %r138, %r4;
	mul.wide.s32 	%rd31, %r87, 4;
	add.s64 	%rd32, %rd1, %rd31;
	ld.global.nc.f32 	%f89, [%rd32];
	fma.rn.f32 	%f90, %f88, %f89, %f264;
	mul.wide.s32 	%rd33, %r70, 4;
	add.s64 	%rd34, %rd30, %rd33;
	ld.global.nc.f32 	%f91, [%rd34];
	ld.global.nc.f32 	%f92, [%rd32+4];
	fma.rn.f32 	%f264, %f91, %f92, %f90;
	add.s32 	%r138, %r138, 2;
$L__BB0_47:
	and.b32  	%r88, %r69, 1;
	setp.eq.b32 	%p13, %r88, 1;
	not.pred 	%p14, %p13;
	@%p14 bra 	$L__BB0_49;
	mad.lo.s32 	%r89, %r138, %r70, %r1;
	mul.wide.s32 	%rd35, %r89, 4;
	add.s64 	%rd36, %rd2, %rd35;
	ld.global.nc.f32 	%f93, [%rd36];
	add.s32 	%r90, %r138, %r4;
	mul.wide.s32 	%rd37, %r90, 4;
	add.s64 	%rd38, %rd1, %rd37;
	ld.global.nc.f32 	%f94, [%rd38];
	fma.rn.f32 	%f264, %f93, %f94, %f264;
$L__BB0_49:
	ld.param.u64 	%rd132, [_Z17gemm_naive_kerneliiiPKfi9TransposeS0_iS1_Pfiff_param_9];
	mad.lo.s32 	%r115, %r74, %r1, %r2;
	cvta.to.global.u64 	%rd129, %rd132;
	mul.wide.s32 	%rd130, %r115, 4;
	add.s64 	%rd131, %rd129, %rd130;
	ld.global.f32 	%f233, [%rd131];
	mul.f32 	%f234, %f47, %f233;
	fma.rn.f32 	%f235, %f46, %f264, %f234;
	st.global.f32 	[%rd131], %f235;
$L__BB0_50:
	ret;

}
	// .globl	_Z17gemm_tiled_kerneliiiPKfi9TransposeS0_iS1_Pfiffi
.visible .entry _Z17gemm_tiled_kerneliiiPKfi9TransposeS0_iS1_Pfiffi(
	.param .u32 _Z17gemm_tiled_kerneliiiPKfi9TransposeS0_iS1_Pfiffi_param_0,
	.param .u32 _Z17gemm_tiled_kerneliiiPKfi9TransposeS0_iS1_Pfiffi_param_1,
	.param .u32 _Z17gemm_tiled_kerneliiiPKfi9TransposeS0_iS1_Pfiffi_param_2,
	.param .u64 .ptr .align 1 _Z17gemm_tiled_kerneliiiPKfi9TransposeS0_iS1_Pfiffi_param_3,
	.param .u32 _Z17gemm_tiled_kerneliiiPKfi9TransposeS0_iS1_Pfiffi_param_4,
	.param .u32 _Z17gemm_tiled_kerneliiiPKfi9TransposeS0_iS1_Pfiffi_param_5,
	.param .u64 .ptr .align 1 _Z17gemm_tiled_kerneliiiPKfi9TransposeS0_iS1_Pfiffi_param_6,
	.param .u32 _Z17gemm_tiled_kerneliiiPKfi9TransposeS0_iS1_Pfiffi_param_7,
	.param .u32 _Z17gemm_tiled_kerneliiiPKfi9TransposeS0_iS1_Pfiffi_param_8,
	.param .u64 .ptr .align 1 _Z17gemm_tiled_kerneliiiPKfi9TransposeS0_iS1_Pfiffi_param_9,
	.param .u32 _Z17gemm_tiled_kerneliiiPKfi9TransposeS0_iS1_Pfiffi_param_10,
	.param .f32 _Z17gemm_tiled_kerneliiiPKfi9TransposeS0_iS1_Pfiffi_param_11,
	.param .f32 _Z17gemm_tiled_kerneliiiPKfi9TransposeS0_iS1_Pfiffi_param_12,
	.param .u32 _Z17gemm_tiled_kerneliiiPKfi9TransposeS0_iS1_Pfiffi_param_13
)
{
	.reg .pred 	%p<23>;
	.reg .b32 	%r<118>;
	.reg .b32 	%f<86>;
	.reg .b64 	%rd<17>;

	ld.param.u32 	%r37, [_Z17gemm_tiled_kerneliiiPKfi9TransposeS0_iS1_Pfiffi_param_0];
	ld.param.u32 	%r38, [_Z17gemm_tiled_kerneliiiPKfi9TransposeS0_iS1_Pfiffi_param_1];
	ld.param.u32 	%r39, [_Z17gemm_tiled_kerneliiiPKfi9TransposeS0_iS1_Pfiffi_param_2];
	ld.param.u64 	%rd4, [_Z17gemm_tiled_kerneliiiPKfi9TransposeS0_iS1_Pfiffi_param_3];
	ld.param.u32 	%r40, [_Z17gemm_tiled_kerneliiiPKfi9TransposeS0_iS1_Pfiffi_param_4];
	ld.param.u32 	%r41, [_Z17gemm_tiled_kerneliiiPKfi9TransposeS0_iS1_Pfiffi_param_5];
	ld.param.u64 	%rd5, [_Z17gemm_tiled_kerneliiiPKfi9TransposeS0_iS1_Pfiffi_param_6];
	ld.param.u32 	%r42, [_Z17gemm_tiled_kerneliiiPKfi9TransposeS0_iS1_Pfiffi_param_7];
	ld.param.u32 	%r43, [_Z17gemm_tiled_kerneliiiPKfi9TransposeS0_iS1_Pfiffi_param_8];
	ld.param.u64 	%rd3, [_Z17gemm_tiled_kerneliiiPKfi9TransposeS0_iS1_Pfiffi_param_9];
	ld.param.u32 	%r44, [_Z17gemm_tiled_kerneliiiPKfi9TransposeS0_iS1_Pfiffi_param_10];
	ld.param.f32 	%f21, [_Z17gemm_tiled_kerneliiiPKfi9TransposeS0_iS1_Pfiffi_param_11];
	ld.param.f32 	%f22, [_Z17gemm_tiled_kerneliiiPKfi9TransposeS0_iS1_Pfiffi_param_12];
	ld.param.u32 	%r45, [_Z17gemm_tiled_kerneliiiPKfi9TransposeS0_iS1_Pfiffi_param_13];
	cvta.to.global.u64 	%rd1, %rd5;
	cvta.to.global.u64 	%rd2, %rd4;
	mov.u32 	%r46, %ctaid.y;
	mov.u32 	%r1, %tid.y;
	mad.lo.s32 	%r2, %r45, %r46, %r1;
	mov.u32 	%r47, %ctaid.x;
	mov.u32 	%r3, %tid.x;
	mad.lo.s32 	%r4, %r45, %r47, %r3;
	add.s32 	%r48, %r39, %r45;
	add.s32 	%r49, %r48, -1;
	div.s32 	%r5, %r49, %r45;
	setp.lt.s32 	%p1, %r5, 1;
	mov.f32 	%f84, 0f00000000;
	@%p1 bra 	$L__BB1_23;
	mul.lo.s32 	%r51, %r45, %r45;
	shl.b32 	%r52, %r51, 2;
	mov.u32 	%r53, smem;
	add.s32 	%r6, %r53, %r52;
	mul.lo.s32 	%r7, %r2, %r40;
	mul.lo.s32 	%r8, %r45, %r1;
	mul.lo.s32 	%r9, %r4, %r42;
	shl.b32 	%r54, %r3, 2;
	add.s32 	%r55, %r52, %r54;
	add.s32 	%r10, %r53, %r55;
	shl.b32 	%r11, %r45, 5;
	shl.b32 	%r12, %r45, 2;
	mov.f32 	%f84, 0f00000000;
	mov.b32 	%r111, 0;
	mov.u32 	%r110, %r39;
$L__BB1_2:
	setp.ge.s32 	%p2, %r2, %r37;
	min.s32 	%r15, %r45, %r110;
	mul.lo.s32 	%r16, %r111, %r45;
	add.s32 	%r56, %r16, %r3;
	setp.ge.s32 	%p3, %r56, %r39;
	mov.f32 	%f75, 0f00000000;
	or.pred  	%p4, %p2, %p3;
	@%p4 bra 	$L__BB1_6;
	setp.ne.s32 	%p5, %r41, 0;
	@%p5 bra 	$L__BB1_5;
	add.s32 	%r58, %r56, %r7;
	mul.wide.s32 	%rd8, %r58, 4;
	add.s64 	%rd9, %rd2, %rd8;
	ld.global.nc.f32 	%f75, [%rd9];
	bra.uni 	$L__BB1_6;
$L__BB1_5:
	mad.lo.s32 	%r57, %r56, %r40, %r2;
	mul.wide.s32 	%rd6, %r57, 4;
	add.s64 	%rd7, %rd2, %rd6;
	ld.global.nc.f32 	%f75, [%rd7];
$L__BB1_6:
	setp.ge.s32 	%p6, %r4, %r38;
	add.s32 	%r59, %r8, %r3;
	shl.b32 	%r60, %r59, 2;
	mov.u32 	%r61, smem;
	add.s32 	%r62, %r61, %r60;
	st.shared.f32 	[%r62], %f75;
	add.s32 	%r18, %r16, %r1;
	setp.ge.s32 	%p7, %r18, %r39;
	mov.f32 	%f76, 0f00000000;
	or.pred  	%p8, %p6, %p7;
	@%p8 bra 	$L__BB1_10;
	setp.ne.s32 	%p9, %r43, 0;
	@%p9 bra 	$L__BB1_9;
	mad.lo.s32 	%r64, %r18, %r42, %r4;
	mul.wide.s32 	%rd12, %r64, 4;
	add.s64 	%rd13, %rd1, %rd12;
	ld.global.nc.f32 	%f76, [%rd13];
	bra.uni 	$L__BB1_10;
$L__BB1_9:
	add.s32 	%r63, %r18, %r9;
	mul.wide.s32 	%rd10, %r63, 4;
	add.s64 	%rd11, %rd1, %rd10;
	ld.global.nc.f32 	%f76, [%rd11];
$L__BB1_10:
	add.s32 	%r65, %r8, %r3;
	shl.b32 	%r66, %r65, 2;
	add.s32 	%r67, %r6, %r66;
	st.shared.f32 	[%r67], %f76;
	bar.sync 	0;
	sub.s32 	%r68, %r39, %r16;
	min.s32 	%r69, %r45, %r68;
	setp.lt.s32 	%p10, %r69, 1;
	@%p10 bra 	$L__BB1_22;
	add.s32 	%r71, %r15, -1;
	setp.lt.u32 	%p11, %r71, 7;
	mov.b32 	%r116, 0;
	@%p11 bra 	$L__BB1_14;
	shl.b32 	%r72, %r8, 2;
	mov.u32 	%r73, smem;
	add.s32 	%r74, %r72, %r73;
	add.s32 	%r112, %r74, 16;
	and.b32  	%r75, %r15, -8;
	neg.s32 	%r114, %r75;
	mov.u32 	%r113, %r10;
$L__BB1_13:
	.pragma "nounroll";
	and.b32  	%r116, %r15, -8;
	ld.shared.f32 	%f28, [%r112+-16];
	ld.shared.f32 	%f29, [%r113];
	fma.rn.f32 	%f30, %f28, %f29, %f84;
	ld.shared.f32 	%f31, [%r112+-12];
	add.s32 	%r76, %r113, %r12;
	ld.shared.f32 	%f32, [%r76];
	fma.rn.f32 	%f33, %f31, %f32, %f30;
	ld.shared.f32 	%f34, [%r112+-8];
	add.s32 	%r77, %r76, %r12;
	ld.shared.f32 	%f35, [%r77];
	fma.rn.f32 	%f36, %f34, %f35, %f33;
	ld.shared.f32 	%f37, [%r112+-4];
	add.s32 	%r78, %r77, %r12;
	ld.shared.f32 	%f38, [%r78];
	fma.rn.f32 	%f39, %f37, %f38, %f36;
	ld.shared.f32 	%f40, [%r112];
	add.s32 	%r79, %r78, %r12;
	ld.shared.f32 	%f41, [%r79];
	fma.rn.f32 	%f42, %f40, %f41, %f39;
	ld.shared.f32 	%f43, [%r112+4];
	add.s32 	%r80, %r79, %r12;
	ld.shared.f32 	%f44, [%r80];
	fma.rn.f32 	%f45, %f43, %f44, %f42;
	ld.shared.f32 	%f46, [%r112+8];
	add.s32 	%r81, %r80, %r12;
	ld.shared.f32 	%f47, [%r81];
	fma.rn.f32 	%f48, %f46, %f47, %f45;
	ld.shared.f32 	%f49, [%r112+12];
	add.s32 	%r82, %r81, %r12;
	ld.shared.f32 	%f50, [%r82];
	fma.rn.f32 	%f84, %f49, %f50, %f48;
	add.s32 	%r114, %r114, 8;
	add.s32 	%r113, %r113, %r11;
	add.s32 	%r112, %r112, 32;
	setp.ne.s32 	%p12, %r114, 0;
	@%p12 bra 	$L__BB1_13;
$L__BB1_14:
	and.b32  	%r29, %r15, 7;
	setp.eq.s32 	%p13, %r29, 0;
	@%p13 bra 	$L__BB1_22;
	setp.lt.u32 	%p14, %r29, 4;
	@%p14 bra 	$L__BB1_17;
	add.s32 	%r83, %r116, %r8;
	shl.b32 	%r84, %r83, 2;
	mov.u32 	%r85, smem;
	add.s32 	%r86, %r85, %r84;
	ld.shared.f32 	%f52, [%r86];
	mad.lo.s32 	%r87, %r116, %r45, %r3;
	shl.b32 	%r88, %r87, 2;
	add.s32 	%r89, %r6, %r88;
	ld.shared.f32 	%f53, [%r89];
	fma.rn.f32 	%f54, %f52, %f53, %f84;
	ld.shared.f32 	%f55, [%r86+4];
	add.s32 	%r90, %r89, %r12;
	ld.shared.f32 	%f56, [%r90];
	fma.rn.f32 	%f57, %f55, %f56, %f54;
	ld.shared.f32 	%f58, [%r86+8];
	add.s32 	%r91, %r90, %r12;
	ld.shared.f32 	%f59, [%r91];
	fma.rn.f32 	%f60, %f58, %f59, %f57;
	ld.shared.f32 	%f61, [%r86+12];
	add.s32 	%r92, %r91, %r12;
	ld.shared.f32 	%f62, [%r92];
	fma.rn.f32 	%f84, %f61, %f62, %f60;
	add.s32 	%r116, %r116, 4;
$L__BB1_17:
	and.b32  	%r32, %r15, 3;
	setp.eq.s32 	%p15, %r32, 0;
	@%p15 bra 	$L__BB1_22;
	setp.eq.s32 	%p16, %r32, 1;
	@%p16 bra 	$L__BB1_20;
	add.s32 	%r93, %r116, %r8;
	shl.b32 	%r94, %r93, 2;
	mov.u32 	%r95, smem;
	add.s32 	%r96, %r95, %r94;
	ld.shared.f32 	%f64, [%r96];
	mad.lo.s32 	%r97, %r116, %r45, %r3;
	shl.b32 	%r98, %r97, 2;
	add.s32 	%r99, %r6, %r98;
	ld.shared.f32 	%f65, [%r99];
	fma.rn.f32 	%f66, %f64, %f65, %f84;
	ld.shared.f32 	%f67, [%r96+4];
	add.s32 	%r100, %r99, %r12;
	ld.shared.f32 	%f68, [%r100];
	fma.rn.f32 	%f84, %f67, %f68, %f66;
	add.s32 	%r116, %r116, 2;
$L__BB1_20:
	and.b32  	%r101, %r15, 1;
	setp.eq.b32 	%p17, %r101, 1;
	not.pred 	%p18, %p17;
	@%p18 bra 	$L__BB1_22;
	add.s32 	%r102, %r116, %r8;
	shl.b32 	%r103, %r102, 2;
	mov.u32 	%r104, smem;
	add.s32 	%r105, %r104, %r103;
	ld.shared.f32 	%f69, [%r105];
	mad.lo.s32 	%r106, %r116, %r45, %r3;
	shl.b32 	%r107, %r106, 2;
	add.s32 	%r108, %r6, %r107;
	ld.shared.f32 	%f70, [%r108];
	fma.rn.f32 	%f84, %f69, %f70, %f84;
$L__BB1_22:
	bar.sync 	0;
	add.s32 	%r111, %r111, 1;
	sub.s32 	%r110, %r110, %r45;
	setp.ne.s32 	%p19, %r111, %r5;
	@%p19 bra 	$L__BB1_2;
$L__BB1_23:
	setp.ge.s32 	%p20, %r2, %r37;
	setp.ge.s32 	%p21, %r4, %r38;
	or.pred  	%p22, %p20, %p21;
	@%p22 bra 	$L__BB1_25;
	mad.lo.s32 	%r109, %r2, %r44, %r4;
	cvta.to.global.u64 	%rd14, %rd3;
	mul.wide.s32 	%rd15, %r109, 4;
	add.s64 	%rd16, %rd14, %rd15;
	ld.global.f32 	%f71, [%rd16];
	mul.f32 	%f72, %f22, %f71;
	fma.rn.f32 	%f73, %f21, %f84, %f72;
	st.global.f32 	[%rd16], %f73;
$L__BB1_25:
	ret;

}


// ===== COMPILED SASS (sm_100) =====

	.target	sm_100

	.elftype	@"ET_EXEC"


//--------------------- .note.nv.tkinfo           --------------------------
	.section	.note.nv.tkinfo,"",@"SHT_NOTE"
	.sectionflags	@"SHF_NOTE_NV_TKINFO"
	.tkinfo
        /*0018*/ 	.word	0x00000002
        /*0030*/ 	.string	""
        /*0030*/ 	.string	"ptxas"
        /*0030*/ 	.string	"Cuda compilation tools, release 13.0, V13.0.88"
        /*0030*/ 	.string	"Build cuda_13.0.r13.0/compiler.36424714_0"
        /*0030*/ 	.string	"-arch sm_100 -m 64 "



//--------------------- .note.nv.cuinfo           --------------------------
	.section	.note.nv.cuinfo,"",@"SHT_NOTE"
	.sectionflags	@"SHF_NOTE_NV_CUINFO"
        /*0018*/ 	.short	0x0002
        /*001a*/ 	.short	0x0064
        /*001c*/ 	.short	0x0082
	.zero		2


//--------------------- .nv.info                  --------------------------
	.section	.nv.info,"",@"SHT_CUDA_INFO"
	.align	4


	//----- nvinfo : EIATTR_REGCOUNT
	.align		4
        /*0000*/ 	.byte	0x04, 0x2f
        /*0002*/ 	.short	(.L_1 - .L_0)
	.align		4
.L_0:
        /*0004*/ 	.word	index@(_Z17gemm_naive_kerneliiiPKfi9TransposeS0_iS1_Pfiff)
        /*0008*/ 	.word	0x00000020


	//----- nvinfo : EIATTR_FRAME_SIZE
	.align		4
.L_1:
        /*000c*/ 	.byte	0x04, 0x11
        /*000e*/ 	.short	(.L_3 - .L_2)
	.align		4
.L_2:
        /*0010*/ 	.word	index@(_Z17gemm_naive_kerneliiiPKfi9TransposeS0_iS1_Pfiff)
        /*0014*/ 	.word	0x00000000


	//----- nvinfo : EIATTR_REGCOUNT
	.align		4
.L_3:
        /*0018*/ 	.byte	0x04, 0x2f
        /*001a*/ 	.short	(.L_5 - .L_4)
	.align		4
.L_4:
        /*001c*/ 	.word	index@(_Z17gemm_tiled_kerneliiiPKfi9TransposeS0_iS1_Pfiffi)
        /*0020*/ 	.word	0x00000020


	//----- nvinfo : EIATTR_FRAME_SIZE
	.align		4
.L_5:
        /*0024*/ 	.byte	0x04, 0x11
        /*0026*/ 	.short	(.L_7 - .L_6)
	.align		4
.L_6:
        /*0028*/ 	.word	index@(_Z17gemm_tiled_kerneliiiPKfi9TransposeS0_iS1_Pfiffi)
        /*002c*/ 	.word	0x00000000


	//----- nvinfo : EIATTR_MIN_STACK_SIZE
	.align		4
.L_7:
        /*0030*/ 	.byte	0x04, 0x12
        /*0032*/ 	.short	(.L_9 - .L_8)
	.align		4
.L_8:
        /*0034*/ 	.word	index@(_Z17gemm_tiled_kerneliiiPKfi9TransposeS0_iS1_Pfiffi)
        /*0038*/ 	.word	0x00000000


	//----- nvinfo : EIATTR_MIN_STACK_SIZE
	.align		4
.L_9:
        /*003c*/ 	.byte	0x04, 0x12
        /*003e*/ 	.short	(.L_11 - .L_10)
	.align		4
.L_10:
        /*0040*/ 	.word	index@(_Z17gemm_naive_kerneliiiPKfi9TransposeS0_iS1_Pfiff)
        /*0044*/ 	.word	0x00000000
.L_11:


//--------------------- .nv.compat                --------------------------
	.section	.nv.compat,"",@"SHT_CUDA_COMPAT_INFO"
	.align	4
        /*0000*/ 	.byte	0x02, 0x09, 0x00, 0x00, 0x02, 0x02, 0x01, 0x00, 0x02, 0x05, 0x05, 0x00, 0x03, 0x07, 0x01, 0x01
        /*0010*/ 	.byte	0x02, 0x03, 0x00, 0x00, 0x02, 0x06, 0x01, 0x00, 0x04, 0x0b, 0x08, 0x00, 0x09, 0x00, 0x00, 0x00
        /*0020*/ 	.byte	0x00, 0x00, 0x00, 0x00


//--------------------- .nv.info._Z17gemm_tiled_kerneliiiPKfi9TransposeS0_iS1_Pfiffi --------------------------
	.section	.nv.info._Z17gemm_tiled_kerneliiiPKfi9TransposeS0_iS1_Pfiffi,"",@"SHT_CUDA_INFO"
	.sectionflags	@""
	.align	4


	//----- nvinfo : EIATTR_CUDA_API_VERSION
	.align		4
        /*0000*/ 	.byte	0x04, 0x37
        /*0002*/ 	.short	(.L_13 - .L_12)
.L_12:
        /*0004*/ 	.word	0x00000082


	//----- nvinfo : EIATTR_KPARAM_INFO
	.align		4
.L_13:
        /*0008*/ 	.byte	0x04, 0x17
        /*000a*/ 	.short	(.L_15 - .L_14)
.L_14:
        /*000c*/ 	.word	0x00000000
        /*0010*/ 	.short	0x000d
        /*0012*/ 	.short	0x0044
        /*0014*/ 	.byte	0x00, 0xf0, 0x11, 0x00


	//----- nvinfo : EIATTR_KPARAM_INFO
	.align		4
.L_15:
        /*0018*/ 	.byte	0x04, 0x17
        /*001a*/ 	.short	(.L_17 - .L_16)
.L_16:
        /*001c*/ 	.word	0x00000000
        /*0020*/ 	.short	0x000c
        /*0022*/ 	.short	0x0040
        /*0024*/ 	.byte	0x00, 0xf0, 0x11, 0x00


	//----- nvinfo : EIATTR_KPARAM_INFO
	.align		4
.L_17:
        /*0028*/ 	.byte	0x04, 0x17
        /*002a*/ 	.short	(.L_19 - .L_18)
.L_18:
        /*002c*/ 	.word	0x00000000
        /*0030*/ 	.short	0x000b
        /*0032*/ 	.short	0x003c
        /*0034*/ 	.byte	0x00, 0xf0, 0x11, 0x00


	//----- nvinfo : EIATTR_KPARAM_INFO
	.align		4
.L_19:
        /*0038*/ 	.byte	0x04, 0x17
        /*003a*/ 	.short	(.L_21 - .L_20)
.L_20:
        /*003c*/ 	.word	0x00000000
        /*0040*/ 	.short	0x000a
        /*0042*/ 	.short	0x0038
        /*0044*/ 	.byte	0x00, 0xf0, 0x11, 0x00


	//----- nvinfo : EIATTR_KPARAM_INFO
	.align		4
.L_21:
        /*0048*/ 	.byte	0x04, 0x17
        /*004a*/ 	.short	(.L_23 - .L_22)
.L_22:
        /*004c*/ 	.word	0x00000000
        /*0050*/ 	.short	0x0009
        /*0052*/ 	.short	0x0030
        /*0054*/ 	.byte	0x00, 0xf5, 0x21, 0x00


	//----- nvinfo : EIATTR_KPARAM_INFO
	.align		4
.L_23:
        /*0058*/ 	.byte	0x04, 0x17
        /*005a*/ 	.short	(.L_25 - .L_24)
.L_24:
        /*005c*/ 	.word	0x00000000
        /*0060*/ 	.short	0x0008
        /*0062*/ 	.short	0x002c
        /*0064*/ 	.byte	0x00, 0xf0, 0x11, 0x00


	//----- nvinfo : EIATTR_KPARAM_INFO
	.align		4
.L_25:
        /*0068*/ 	.byte	0x04, 0x17
        /*006a*/ 	.short	(.L_27 - .L_26)
.L_26:
        /*006c*/ 	.word	0x00000000
        /*0070*/ 	.short	0x0007
        /*0072*/ 	.short	0x0028
        /*0074*/ 	.byte	0x00, 0xf0, 0x11, 0x00


	//----- nvinfo : EIATTR_KPARAM_INFO
	.align		4
.L_27:
        /*0078*/ 	.byte	0x04, 0x17
        /*007a*/ 	.short	(.L_29 - .L_28)
.L_28:
        /*007c*/ 	.word	0x00000000
        /*0080*/ 	.short	0x0006
        /*0082*/ 	.short	0x0020
        /*0084*/ 	.byte	0x00, 0xf5, 0x21, 0x00


	//----- nvinfo : EIATTR_KPARAM_INFO
	.align		4
.L_29:
        /*0088*/ 	.byte	0x04, 0x17
        /*008a*/ 	.short	(.L_31 - .L_30)
.L_30:
        /*008c*/ 	.word	0x00000000
        /*0090*/ 	.short	0x0005
        /*0092*/ 	.short	0x001c
        /*0094*/ 	.byte	0x00, 0xf0, 0x11, 0x00


	//----- nvinfo : EIATTR_KPARAM_INFO
	.align		4
.L_31:
        /*0098*/ 	.byte	0x04, 0x17
        /*009a*/ 	.short	(.L_33 - .L_32)
.L_32:
        /*009c*/ 	.word	0x00000000
        /*00a0*/ 	.short	0x0004
        /*00a2*/ 	.short	0x0018
        /*00a4*/ 	.byte	0x00, 0xf0, 0x11, 0x00


	//----- nvinfo : EIATTR_KPARAM_INFO
	.align		4
.L_33:
        /*00a8*/ 	.byte	0x04, 0x17
        /*00aa*/ 	.short	(.L_35 - .L_34)
.L_34:
        /*00ac*/ 	.word	0x00000000
        /*00b0*/ 	.short	0x0003
        /*00b2*/ 	.short	0x0010
        /*00b4*/ 	.byte	0x00, 0xf5, 0x21, 0x00


	//----- nvinfo : EIATTR_KPARAM_INFO
	.align		4
.L_35:
        /*00b8*/ 	.byte	0x04, 0x17
        /*00ba*/ 	.short	(.L_37 - .L_36)
.L_36:
        /*00bc*/ 	.word	0x00000000
        /*00c0*/ 	.short	0x0002
        /*00c2*/ 	.short	0x0008
        /*00c4*/ 	.byte	0x00, 0xf0, 0x11, 0x00


	//----- nvinfo : EIATTR_KPARAM_INFO
	.align		4
.L_37:
        /*00c8*/ 	.byte	0x04, 0x17
        /*00ca*/ 	.short	(.L_39 - .L_38)
.L_38:
        /*00cc*/ 	.word	0x00000000
        /*00d0*/ 	.short	0x0001
        /*00d2*/ 	.short	0x0004
        /*00d4*/ 	.byte	0x00, 0xf0, 0x11, 0x00


	//----- nvinfo : EIATTR_KPARAM_INFO
	.align		4
.L_39:
        /*00d8*/ 	.byte	0x04, 0x17
        /*00da*/ 	.short	(.L_41 - .L_40)
.L_40:
        /*00dc*/ 	.word	0x00000000
        /*00e0*/ 	.short	0x0000
        /*00e2*/ 	.short	0x0000
        /*00e4*/ 	.byte	0x00, 0xf0, 0x11, 0x00


	//----- nvinfo : EIATTR_SPARSE_MMA_MASK
	.align		4
.L_41:
        /*00e8*/ 	.byte	0x03, 0x50
        /*00ea*/ 	.short	0x0000


	//----- nvinfo : EIATTR_MAXREG_COUNT
	.align		4
        /*00ec*/ 	.byte	0x03, 0x1b
        /*00ee*/ 	.short	0x00ff


	//----- nvinfo : EIATTR_NUM_BARRIERS
	.align		4
        /*00f0*/ 	.byte	0x02, 0x4c
        /*00f2*/ 	.byte	0x01
	.zero		1


	//----- nvinfo : EIATTR_MERCURY_ISA_VERSION
	.align		4
        /*00f4*/ 	.byte	0x03, 0x5f
        /*00f6*/ 	.short	0x0101


	//----- nvinfo : EIATTR_VRC_CTA_INIT_COUNT
	.align		4
        /*00f8*/ 	.byte	0x02, 0x4a
	.zero		1
	.zero		1


	//----- nvinfo : EIATTR_EXIT_INSTR_OFFSETS
	.align		4
        /*00fc*/ 	.byte	0x04, 0x1c
        /*00fe*/ 	.short	(.L_43 - .L_42)


	//   ....[0]....
.L_42:
        /*0100*/ 	.word	0x00000ce0


	//   ....[1]....
        /*0104*/ 	.word	0x00000d80


	//----- nvinfo : EIATTR_CRS_STACK_SIZE
	.align		4
.L_43:
        /*0108*/ 	.byte	0x04, 0x1e
        /*010a*/ 	.short	(.L_45 - .L_44)
.L_44:
        /*010c*/ 	.word	0x00000000


	//----- nvinfo : EIATTR_CBANK_PARAM_SIZE
	.align		4
.L_45:
        /*0110*/ 	.byte	0x03, 0x19
        /*0112*/ 	.short	0x0048


	//----- nvinfo : EIATTR_PARAM_CBANK
	.align		4
        /*0114*/ 	.byte	0x04, 0x0a
        /*0116*/ 	.short	(.L_47 - .L_46)
	.align		4
.L_46:
        /*0118*/ 	.word	index@(.nv.constant0._Z17gemm_tiled_kerneliiiPKfi9TransposeS0_iS1_Pfiffi)
        /*011c*/ 	.short	0x0380
        /*011e*/ 	.short	0x0048


	//----- nvinfo : EIATTR_SW_WAR
	.align		4
.L_47:
        /*0120*/ 	.byte	0x04, 0x36
        /*0122*/ 	.short	(.L_49 - .L_48)
.L_48:
        /*0124*/ 	.word	0x00000008
.L_49:


//--------------------- .nv.info._Z17gemm_naive_kerneliiiPKfi9TransposeS0_iS1_Pfiff --------------------------
	.section	.nv.info._Z17gemm_naive_kerneliiiPKfi9TransposeS0_iS1_Pfiff,"",@"SHT_CUDA_INFO"
	.sectionflags	@""
	.align	4


	//----- nvinfo : EIATTR_CUDA_API_VERSION
	.align		4
        /*0000*/ 	.byte	0x04, 0x37
        /*0002*/ 	.short	(.L_51 - .L_50)
.L_50:
        /*0004*/ 	.word	0x00000082


	//----- nvinfo : EIATTR_KPARAM_INFO
	.align		4
.L_51:
        /*0008*/ 	.byte	0x04, 0x17
        /*000a*/ 	.short	(.L_53 - .L_52)
.L_52:
        /*000c*/ 	.word	0x00000000
        /*0010*/ 	.short	0x000c
        /*0012*/ 	.short	0x0040
        /*0014*/ 	.byte	0x00, 0xf0, 0x11, 0x00


	//----- nvinfo : EIATTR_KPARAM_INFO
	.align		4
.L_53:
        /*0018*/ 	.byte	0x04, 0x17
        /*001a*/ 	.short	(.L_55 - .L_54)
.L_54:
        /*001c*/ 	.word	0x00000000
        /*0020*/ 	.short	0x000b
        /*0022*/ 	.short	0x003c
        /*0024*/ 	.byte	0x00, 0xf0, 0x11, 0x00


	//----- nvinfo : EIATTR_KPARAM_INFO
	.align		4
.L_55:
        /*0028*/ 	.byte	0x04, 0x17
        /*002a*/ 	.short	(.L_57 - .L_56)
.L_56:
        /*002c*/ 	.word	0x00000000
        /*0030*/ 	.short	0x000a
        /*0032*/ 	.short	0x0038
        /*0034*/ 	.byte	0x00, 0xf0, 0x11, 0x00


	//----- nvinfo : EIATTR_KPARAM_INFO
	.align		4
.L_57:
        /*0038*/ 	.byte	0x04, 0x17
        /*003a*/ 	.short	(.L_59 - .L_58)
.L_58:
        /*003c*/ 	.word	0x00000000
        /*0040*/ 	.short	0x0009
        /*0042*/ 	.short	0x0030
        /*0044*/ 	.byte	0x00, 0xf5, 0x21, 0x00


	//----- nvinfo : EIATTR_KPARAM_INFO
	.align		4
.L_59:
        /*0048*/ 	.byte	0x04, 0x17
        /*004a*/ 	.short	(.L_61 - .L_60)
.L_60:
        /*004c*/ 	.word	0x00000000
        /*0050*/ 	.short	0x0008
        /*0052*/ 	.short	0x002c
        /*0054*/ 	.byte	0x00, 0xf0, 0x11, 0x00


	//----- nvinfo : EIATTR_KPARAM_INFO
	.align		4
.L_61:
        /*0058*/ 	.byte	0x04, 0x17
        /*005a*/ 	.short	(.L_63 - .L_62)
.L_62:
        /*005c*/ 	.word	0x00000000
        /*0060*/ 	.short	0x0007
        /*0062*/ 	.short	0x0028
        /*0064*/ 	.byte	0x00, 0xf0, 0x11, 0x00


	//----- nvinfo : EIATTR_KPARAM_INFO
	.align		4
.L_63:
        /*0068*/ 	.byte	0x04, 0x17
        /*006a*/ 	.short	(.L_65 - .L_64)
.L_64:
        /*006c*/ 	.word	0x00000000
        /*0070*/ 	.short	0x0006
        /*0072*/ 	.short	0x0020
        /*0074*/ 	.byte	0x00, 0xf5, 0x21, 0x00


	//----- nvinfo : EIATTR_KPARAM_INFO
	.align		4
.L_65:
        /*0078*/ 	.byte	0x04, 0x17
        /*007a*/ 	.short	(.L_67 - .L_66)
.L_66:
        /*007c*/ 	.word	0x00000000
        /*0080*/ 	.short	0x0005
        /*0082*/ 	.short	0x001c
        /*0084*/ 	.byte	0x00, 0xf0, 0x11, 0x00


	//----- nvinfo : EIATTR_KPARAM_INFO
	.align		4
.L_67:
        /*0088*/ 	.byte	0x04, 0x17
        /*008a*/ 	.short	(.L_69 - .L_68)
.L_68:
        /*008c*/ 	.word	0x00000000
        /*0090*/ 	.short	0x0004
        /*0092*/ 	.short	0x0018
        /*0094*/ 	.byte	0x00, 0xf0, 0x11, 0x00


	//----- nvinfo : EIATTR_KPARAM_INFO
	.align		4
.L_69:
        /*0098*/ 	.byte	0x04, 0x17
        /*009a*/ 	.short	(.L_71 - .L_70)
.L_70:
        /*009c*/ 	.word	0x00000000
        /*00a0*/ 	.short	0x0003
        /*00a2*/ 	.short	0x0010
        /*00a4*/ 	.byte	0x00, 0xf5, 0x21, 0x00


	//----- nvinfo : EIATTR_KPARAM_INFO
	.align		4
.L_71:
        /*00a8*/ 	.byte	0x04, 0x17
        /*00aa*/ 	.short	(.L_73 - .L_72)
.L_72:
        /*00ac*/ 	.word	0x00000000
        /*00b0*/ 	.short	0x0002
        /*00b2*/ 	.short	0x0008
        /*00b4*/ 	.byte	0x00, 0xf0, 0x11, 0x00


	//----- nvinfo : EIATTR_KPARAM_INFO
	.align		4
.L_73:
        /*00b8*/ 	.byte	0x04, 0x17
        /*00ba*/ 	.short	(.L_75 - .L_74)
.L_74:
        /*00bc*/ 	.word	0x00000000
        /*00c0*/ 	.short	0x0001
        /*00c2*/ 	.short	0x0004
        /*00c4*/ 	.byte	0x00, 0xf0, 0x11, 0x00


	//----- nvinfo : EIATTR_KPARAM_INFO
	.align		4
.L_75:
        /*00c8*/ 	.byte	0x04, 0x17
        /*00ca*/ 	.short	(.L_77 - .L_76)
.L_76:
        /*00cc*/ 	.word	0x00000000
        /*00d0*/ 	.short	0x0000
        /*00d2*/ 	.short	0x0000
        /*00d4*/ 	.byte	0x00, 0xf0, 0x11, 0x00


	//----- nvinfo : EIATTR_SPARSE_MMA_MASK
	.align		4
.L_77:
        /*00d8*/ 	.byte	0x03, 0x50
        /*00da*/ 	.short	0x0000


	//----- nvinfo : EIATTR_MAXREG_COUNT
	.align		4
        /*00dc*/ 	.byte	0x03, 0x1b
        /*00de*/ 	.short	0x00ff


	//----- nvinfo : EIATTR_MERCURY_ISA_VERSION
	.align		4
        /*00e0*/ 	.byte	0x03, 0x5f
        /*00e2*/ 	.short	0x0101


	//----- nvinfo : EIATTR_VRC_CTA_INIT_COUNT
	.align		4
        /*00e4*/ 	.byte	0x02, 0x4a
	.zero		1
	.zero		1


	//----- nvinfo : EIATTR_EXIT_INSTR_OFFSETS
	.align		4
        /*00e8*/ 	.byte	0x04, 0x1c
        /*00ea*/ 	.short	(.L_79 - .L_78)


	//   ....[0]....
.L_78:
        /*00ec*/ 	.word	0x000000c0


	//   ....[1]....
        /*00f0*/ 	.word	0x00001e00


	//----- nvinfo : EIATTR_CBANK_PARAM_SIZE
	.align		4
.L_79:
        /*00f4*/ 	.byte	0x03, 0x19
        /*00f6*/ 	.short	0x0044


	//----- nvinfo : EIATTR_PARAM_CBANK
	.align		4
        /*00f8*/ 	.byte	0x04, 0x0a
        /*00fa*/ 	.short	(.L_81 - .L_80)
	.align		4
.L_80:
        /*00fc*/ 	.word	index@(.nv.constant0._Z17gemm_naive_kerneliiiPKfi9TransposeS0_iS1_Pfiff)
        /*0100*/ 	.short	0x0380
        /*0102*/ 	.short	0x0044


	//----- nvinfo : EIATTR_SW_WAR
	.align		4
.L_81:
        /*0104*/ 	.byte	0x04, 0x36
        /*0106*/ 	.short	(.L_83 - .L_82)
.L_82:
        /*0108*/ 	.word	0x00000008
.L_83:


//--------------------- .nv.callgraph             --------------------------
	.section	.nv.callgraph,"",@"SHT_CUDA_CALLGRAPH"
	.align	4
	.sectionentsize	8
	.align		4
        /*0000*/ 	.word	0x00000000
	.align		4
        /*0004*/ 	.word	0xffffffff
	.align		4
        /*0008*/ 	.word	0x00000000
	.align		4
        /*000c*/ 	.word	0xfffffffe
	.align		4
        /*0010*/ 	.word	0x00000000
	.align		4
        /*0014*/ 	.word	0xfffffffd
	.align		4
        /*0018*/ 	.word	0x00000000
	.align		4
        /*001c*/ 	.word	0xfffffffc


//--------------------- .text._Z17gemm_tiled_kerneliiiPKfi9TransposeS0_iS1_Pfiffi --------------------------
	.section	.text._Z17gemm_tiled_kerneliiiPKfi9TransposeS0_iS1_Pfiffi,"ax",@progbits
	.align	128
        .global         _Z17gemm_tiled_kerneliiiPKfi9TransposeS0_iS1_Pfiffi
        .type           _Z17gemm_tiled_kerneliiiPKfi9TransposeS0_iS1_Pfiffi,@function
        .size           _Z17gemm_tiled_kerneliiiPKfi9TransposeS0_iS1_Pfiffi,(.L_x_32 - _Z17gemm_tiled_kerneliiiPKfi9TransposeS0_iS1_Pfiffi)
        .other          _Z17gemm_tiled_kerneliiiPKfi9TransposeS0_iS1_Pfiffi,@"STO_CUDA_ENTRY STV_DEFAULT"
_Z17gemm_tiled_kerneliiiPKfi9TransposeS0_iS1_Pfiffi:
.text._Z17gemm_tiled_kerneliiiPKfi9TransposeS0_iS1_Pfiffi:
[----:B------:R-:W-:Y:S08]  /*0000*/  LDC R1, c[0x0][0x37c] ;  /* 0x0000df00ff017b82 */ /* 0x000ff00000000800 */
[----:B------:R-:W0:Y:S01]  /*0010*/  LDC R7, c[0x0][0x3c4] ;  /* 0x0000f100ff077b82 */ /* 0x000e220000000800 */
[----:B------:R-:W1:Y:S01]  /*0020*/  LDCU.64 UR8, c[0x0][0x358] ;  /* 0x00006b00ff0877ac */ /* 0x000e620008000a00 */
[----:B------:R-:W-:-:S06]  /*0030*/  MOV R10, RZ ;  /* 0x000000ff000a7202 */ /* 0x000fcc0000000f00 */
[----:B------:R-:W2:Y:S08]  /*0040*/  LDC R4, c[0x0][0x388] ;  /* 0x0000e200ff047b82 */ /* 0x000eb00000000800 */
[----:B------:R-:W-:Y:S01]  /*0050*/  S2UR UR4, SR_CTAID.Y ;  /* 0x00000000000479c3 */ /* 0x000fe20000002600 */
[----:B0-----:R-:W-:-:S07]  /*0060*/  IABS R5, R7 ;  /* 0x0000000700057213 */ /* 0x001fce0000000000 */
[----:B------:R-:W0:Y:S01]  /*0070*/  S2UR UR5, SR_CTAID.X ;  /* 0x00000000000579c3 */ /* 0x000e220000002500 */
[----:B------:R-:W3:Y:S01]  /*0080*/  I2F.RP R0, R5 ;  /* 0x0000000500007306 */ /* 0x000ee20000209400 */
[----:B--2---:R-:W-:-:S07]  /*0090*/  IADD3 R4, PT, PT, R7, -0x1, R4 ;  /* 0xffffffff07047810 */ /* 0x004fce0007ffe004 */
[----:B---3--:R-:W2:Y:S02]  /*00a0*/  MUFU.RCP R0, R0 ;  /* 0x0000000000007308 */ /* 0x008ea40000001000 */
[----:B--2---:R-:W-:Y:S02]  /*00b0*/  IADD3 R2, PT, PT, R0, 0xffffffe, RZ ;  /* 0x0ffffffe00027810 */ /* 0x004fe40007ffe0ff */
[----:B------:R-:W-:-:S04]  /*00c0*/  IABS R0, R4 ;  /* 0x0000000400007213 */ /* 0x000fc80000000000 */
[----:B------:R2:W3:Y:S01]  /*00d0*/  F2I.FTZ.U32.TRUNC.NTZ R3, R2 ;  /* 0x0000000200037305 */ /* 0x0004e2000021f000 */
[----:B------:R-:W-:-:S04]  /*00e0*/  LOP3.LUT R4, R4, R7, RZ, 0x3c, !PT ;  /* 0x0000000704047212 */ /* 0x000fc800078e3cff */
[----:B------:R-:W-:Y:S01]  /*00f0*/  ISETP.GE.AND P1, PT, R4, RZ, PT ;  /* 0x000000ff0400720c */ /* 0x000fe20003f26270 */
[----:B--2---:R-:W-:Y:S02]  /*0100*/  HFMA2 R2, -RZ, RZ, 0, 0 ;  /* 0x00000000ff027431 */ /* 0x004fe400000001ff */
[----:B---3--:R-:W-:-:S04]  /*0110*/  IMAD.MOV R6, RZ, RZ, -R3 ;  /* 0x000000ffff067224 */ /* 0x008fc800078e0a03 */
[----:B------:R-:W-:-:S04]  /*0120*/  IMAD R9, R6, R5, RZ ;  /* 0x0000000506097224 */ /* 0x000fc800078e02ff */
[----:B------:R-:W-:Y:S02]  /*0130*/  IMAD.HI.U32 R3, R3, R9, R2 ;  /* 0x0000000903037227 */ /* 0x000fe400078e0002 */
[----:B------:R-:W0:Y:S04]  /*0140*/  S2R R2, SR_TID.X ;  /* 0x0000000000027919 */ /* 0x000e280000002100 */
[----:B------:R-:W-:-:S04]  /*0150*/  IMAD.HI.U32 R3, R3, R0, RZ ;  /* 0x0000000003037227 */ /* 0x000fc800078e00ff */
[----:B------:R-:W-:-:S04]  /*0160*/  IMAD.MOV R6, RZ, RZ, -R3 ;  /* 0x000000ffff067224 */ /* 0x000fc800078e0a03 */
[----:B------:R-:W-:-:S05]  /*0170*/  IMAD R0, R5, R6, R0 ;  /* 0x0000000605007224 */ /* 0x000fca00078e0200 */
[----:B------:R-:W-:-:S13]  /*0180*/  ISETP.GT.U32.AND P2, PT, R5, R0, PT ;  /* 0x000000000500720c */ /* 0x000fda0003f44070 */
[-C--:B------:R-:W-:Y:S01]  /*0190*/  @!P2 IADD3 R0, PT, PT, R0, -R5.reuse, RZ ;  /* 0x800000050000a210 */ /* 0x080fe20007ffe0ff */
[----:B------:R-:W-:Y:S01]  /*01a0*/  @!P2 VIADD R3, R3, 0x1 ;  /* 0x000000010303a836 */ /* 0x000fe20000000000 */
[C---:B------:R-:W-:Y:S02]  /*01b0*/  ISETP.NE.AND P2, PT, R7.reuse, RZ, PT ;  /* 0x000000ff0700720c */ /* 0x040fe40003f45270 */
[----:B------:R-:W-:Y:S01]  /*01c0*/  ISETP.GE.U32.AND P0, PT, R0, R5, PT ;  /* 0x000000050000720c */ /* 0x000fe20003f06070 */
[----:B0-----:R-:W-:Y:S01]  /*01d0*/  IMAD R5, R7, UR5, R2 ;  /* 0x0000000507057c24 */ /* 0x001fe2000f8e0202 */
[----:B------:R-:W0:Y:S11]  /*01e0*/  S2R R0, SR_TID.Y ;  /* 0x0000000000007919 */ /* 0x000e360000002200 */
[----:B------:R-:W-:-:S05]  /*01f0*/  @P0 IADD3 R3, PT, PT, R3, 0x1, RZ ;  /* 0x0000000103030810 */ /* 0x000fca0007ffe0ff */
[----:B------:R-:W-:Y:S01]  /*0200*/  @!P1 IMAD.MOV R3, RZ, RZ, -R3 ;  /* 0x000000ffff039224 */ /* 0x000fe200078e0a03 */
[----:B------:R-:W-:-:S04]  /*0210*/  @!P2 LOP3.LUT R3, RZ, R7, RZ, 0x33, !PT ;  /* 0x00000007ff03a212 */ /* 0x000fc800078e33ff */
[----:B------:R-:W-:Y:S01]  /*0220*/  ISETP.GE.AND P0, PT, R3, 0x1, PT ;  /* 0x000000010300780c */ /* 0x000fe20003f06270 */
[----:B0-----:R-:W-:-:S12]  /*0230*/  IMAD R4, R7, UR4, R0 ;  /* 0x0000000407047c24 */ /* 0x001fd8000f8e0200 */
[----:B-1----:R-:W-:Y:S05]  /*0240*/  @!P0 BRA `(.L_x_0) ;  /* 0x0000000800988947 */ /* 0x002fea0003800000 */
[----:B------:R-:W0:Y:S01]  /*0250*/  S2UR UR5, SR_CgaCtaId ;  /* 0x00000000000579c3 */ /* 0x000e220000008800 */
[----:B------:R-:W1:Y:S01]  /*0260*/  LDCU UR6, c[0x0][0x388] ;  /* 0x00007100ff0677ac */ /* 0x000e620008000800 */
[-C--:B------:R-:W-:Y:S02]  /*0270*/  IMAD R6, R7, R7.reuse, RZ ;  /* 0x0000000707067224 */ /* 0x080fe400078e02ff */
[----:B------:R-:W-:Y:S01]  /*0280*/  IMAD R7, R0, R7, RZ ;  /* 0x0000000700077224 */ /* 0x000fe200078e02ff */
[----:B------:R-:W-:Y:S01]  /*0290*/  UMOV UR4, 0x400 ;  /* 0x0000040000047882 */ /* 0x000fe20000000000 */
[----:B------:R-:W-:Y:S02]  /*02a0*/  IMAD.SHL.U32 R9, R6, 0x4, RZ ;  /* 0x0000000406097824 */ /* 0x000fe400078e00ff */
[----:B------:R-:W-:-:S03]  /*02b0*/  IMAD.MOV.U32 R10, RZ, RZ, RZ ;  /* 0x000000ffff0a7224 */ /* 0x000fc600078e00ff */
[----:B------:R-:W-:Y:S02]  /*02c0*/  LEA R11, R2, R9, 0x2 ;  /* 0x00000009020b7211 */ /* 0x000fe400078e10ff */
[----:B-1----:R-:W-:Y:S01]  /*02d0*/  MOV R6, UR6 ;  /* 0x0000000600067c02 */ /* 0x002fe20008000f00 */
[----:B0-----:R-:W-:-:S06]  /*02e0*/  ULEA UR4, UR5, UR4, 0x18 ;  /* 0x0000000405047291 */ /* 0x001fcc000f8ec0ff */
[----:B------:R-:W-:Y:S01]  /*02f0*/  VIADD R8, R9, UR4 ;  /* 0x0000000409087c36 */ /* 0x000fe20008000000 */
[----:B------:R-:W-:Y:S01]  /*0300*/  IADD3 R9, PT, PT, R11, UR4, RZ ;  /* 0x000000040b097c10 */ /* 0x000fe2000fffe0ff */
[----:B------:R-:W-:-:S06]  /*0310*/  UMOV UR4, URZ ;  /* 0x000000ff00047c82 */ /* 0x000fcc0008000000 */
.L_x_10:
[----:B------:R-:W0:Y:S01]  /*0320*/  LDC R11, c[0x0][0x3c4] ;  /* 0x0000f100ff0b7b82 */ /* 0x000e220000000800 */
[----:B------:R-:W1:Y:S01]  /*0330*/  LDCU UR10, c[0x0][0x388] ;  /* 0x00007100ff0a77ac */ /* 0x000e620008000800 */
[----:B------:R-:W-:Y:S01]  /*0340*/  BSSY.RECONVERGENT B0, `(.L_x_1) ;  /* 0x0000011000007945 */ /* 0x000fe20003800200 */
[----:B------:R-:W-:Y:S01]  /*0350*/  IMAD.MOV.U32 R16, RZ, RZ, RZ ;  /* 0x000000ffff107224 */ /* 0x000fe200078e00ff */
[----:B------:R-:W2:Y:S01]  /*0360*/  LDCU UR5, c[0x0][0x380] ;  /* 0x00007000ff0577ac */ /* 0x000ea20008000800 */
[----:B0-----:R-:W-:-:S05]  /*0370*/  IMAD R17, R11, UR4, R2 ;  /* 0x000000040b117c24 */ /* 0x001fca000f8e0202 */
[----:B-1----:R-:W-:-:S04]  /*0380*/  ISETP.GE.AND P0, PT, R17, UR10, PT ;  /* 0x0000000a11007c0c */ /* 0x002fc8000bf06270 */
[----:B--2---:R-:W-:-:S13]  /*0390*/  ISETP.GE.OR P0, PT, R4, UR5, P0 ;  /* 0x0000000504007c0c */ /* 0x004fda0008706670 */
[----:B------:R-:W-:Y:S05]  /*03a0*/  @P0 BRA `(.L_x_2) ;  /* 0x0000000000280947 */ /* 0x000fea0003800000 */
[----:B------:R-:W0:Y:S01]  /*03b0*/  LDCU UR5, c[0x0][0x39c] ;  /* 0x00007380ff0577ac */ /* 0x000e220008000800 */
[----:B------:R-:W1:Y:S01]  /*03c0*/  LDC.64 R12, c[0x0][0x390] ;  /* 0x0000e400ff0c7b82 */ /* 0x000e620000000a00 */
[----:B------:R-:W2:Y:S01]  /*03d0*/  LDCU UR6, c[0x0][0x398] ;  /* 0x00007300ff0677ac */ /* 0x000ea20008000800 */
[----:B0-----:R-:W-:-:S13]  /*03e0*/  ISETP.NE.AND P0, PT, RZ, UR5, PT ;  /* 0x00000005ff007c0c */ /* 0x001fda000bf05270 */
[----:B--2---:R-:W-:-:S04]  /*03f0*/  @!P0 IMAD R15, R4, UR6, R17 ;  /* 0x00000006040f8c24 */ /* 0x004fc8000f8e0211 */
[----:B-1----:R-:W-:-:S05]  /*0400*/  @!P0 IMAD.WIDE R14, R15, 0x4, R12 ;  /* 0x000000040f0e8825 */ /* 0x002fca00078e020c */
[----:B------:R0:W5:Y:S01]  /*0410*/  @!P0 LDG.E.CONSTANT R16, desc[UR8][R14.64] ;  /* 0x000000080e108981 */ /* 0x000162000c1e9900 */
[----:B------:R-:W-:-:S04]  /*0420*/  @P0 IMAD R17, R17, UR6, R4 ;  /* 0x0000000611110c24 */ /* 0x000fc8000f8e0204 */
[----:B------:R-:W-:-:S05]  /*0430*/  @P0 IMAD.WIDE R12, R17, 0x4, R12 ;  /* 0x00000004110c0825 */ /* 0x000fca00078e020c */
[----:B------:R0:W5:Y:S02]  /*0440*/  @P0 LDG.E.CONSTANT R16, desc[UR8][R12.64] ;  /* 0x000000080c100981 */ /* 0x000164000c1e9900 */
.L_x_2:
[----:B------:R-:W-:Y:S05]  /*0450*/  BSYNC.RECONVERGENT B0 ;  /* 0x0000000000007941 */ /* 0x000fea0003800200 */
.L_x_1:
[----:B------:R-:W1:Y:S01]  /*0460*/  S2UR UR6, SR_CgaCtaId ;  /* 0x00000000000679c3 */ /* 0x000e620000008800 */
[----:B------:R-:W-:Y:S01]  /*0470*/  UMOV UR5, 0x400 ;  /* 0x0000040000057882 */ /* 0x000fe20000000000 */
[----:B0-----:R-:W-:Y:S01]  /*0480*/  IADD3 R13, PT, PT, R7, R2, RZ ;  /* 0x00000002070d7210 */ /* 0x001fe20007ffe0ff */
[----:B------:R-:W-:Y:S01]  /*0490*/  IMAD R22, R11, UR4, R0 ;  /* 0x000000040b167c24 */ /* 0x000fe2000f8e0200 */
[----:B------:R-:W-:Y:S01]  /*04a0*/  BSSY.RECONVERGENT B0, `(.L_x_3) ;  /* 0x0000015000007945 */ /* 0x000fe20003800200 */
[----:B------:R-:W-:Y:S01]  /*04b0*/  IADD3 R20, PT, PT, RZ, -UR4, RZ ;  /* 0x80000004ff147c10 */ /* 0x000fe2000fffe0ff */
[----:B------:R-:W-:Y:S02]  /*04c0*/  IMAD.MOV.U32 R17, RZ, RZ, RZ ;  /* 0x000000ffff117224 */ /* 0x000fe400078e00ff */
[----:B------:R-:W-:Y:S01]  /*04d0*/  ISETP.GE.AND P0, PT, R22, UR10, PT ;  /* 0x0000000a16007c0c */ /* 0x000fe2000bf06270 */
[C---:B------:R-:W-:Y:S01]  /*04e0*/  IMAD R18, R13.reuse, 0x4, R8 ;  /* 0x000000040d127824 */ /* 0x040fe200078e0208 */
[----:B-1----:R-:W-:Y:S01]  /*04f0*/  ULEA UR5, UR6, UR5, 0x18 ;  /* 0x0000000506057291 */ /* 0x002fe2000f8ec0ff */
[----:B------:R-:W0:Y:S05]  /*0500*/  LDCU UR6, c[0x0][0x384] ;  /* 0x00007080ff0677ac */ /* 0x000e2a0008000800 */
[----:B------:R-:W-:-:S05]  /*0510*/  LEA R15, R13, UR5, 0x2 ;  /* 0x000000050d0f7c11 */ /* 0x000fca000f8e10ff */
[----:B-----5:R1:W-:Y:S01]  /*0520*/  STS [R15], R16 ;  /* 0x000000100f007388 */ /* 0x0203e20000000800 */
[----:B0-----:R-:W-:-:S13]  /*0530*/  ISETP.GE.OR P0, PT, R5, UR6, P0 ;  /* 0x0000000605007c0c */ /* 0x001fda0008706670 */
[----:B-1----:R-:W-:Y:S05]  /*0540*/  @P0 BRA `(.L_x_4) ;  /* 0x0000000000280947 */ /* 0x002fea0003800000 */
        /* <DEDUP_REMOVED lines=10> */
.L_x_4:
[----:B------:R-:W-:Y:S05]  /*05f0*/  BSYNC.RECONVERGENT B0 ;  /* 0x0000000000007941 */ /* 0x000fea0003800200 */
.L_x_3:
[----:B0-----:R-:W-:Y:S01]  /*0600*/  IMAD R12, R11, R20, UR10 ;  /* 0x0000000a0b0c7e24 */ /* 0x001fe2000f8e0214 */
[----:B------:R-:W-:Y:S01]  /*0610*/  UIADD3 UR4, UPT, UPT, UR4, 0x1, URZ ;  /* 0x0000000104047890 */ /* 0x000fe2000fffe0ff */
[----:B-----5:R0:W-:Y:S03]  /*0620*/  STS [R18], R17 ;  /* 0x0000001112007388 */ /* 0x0201e60000000800 */
[-C--:B------:R-:W-:Y:S01]  /*0630*/  VIMNMX R12, PT, PT, R12, R11.reuse, PT ;  /* 0x0000000b0c0c7248 */ /* 0x080fe20003fe0100 */
[----:B------:R-:W-:Y:S01]  /*0640*/  BAR.SYNC.DEFER_BLOCKING 0x0 ;  /* 0x0000000000007b1d */ /* 0x000fe20000010000 */
[----:B------:R-:W-:Y:S02]  /*0650*/  ISETP.NE.AND P0, PT, R3, UR4, PT ;  /* 0x0000000403007c0c */ /* 0x000fe4000bf05270 */
[----:B------:R-:W-:Y:S02]  /*0660*/  ISETP.GE.AND P1, PT, R12, 0x1, PT ;  /* 0x000000010c00780c */ /* 0x000fe40003f26270 */
[----:B------:R-:W-:-:S11]  /*0670*/  VIMNMX R12, PT, PT, R6, R11, PT ;  /* 0x0000000b060c7248 */ /* 0x000fd60003fe0100 */
[----:B0-----:R-:W-:Y:S05]  /*0680*/  @!P1 BRA `(.L_x_5) ;  /* 0x00000004007c9947 */ /* 0x001fea0003800000 */
[----:B------:R-:W-:-:S04]  /*0690*/  IADD3 R13, PT, PT, R12, -0x1, RZ ;  /* 0xffffffff0c0d7810 */ /* 0x000fc80007ffe0ff */
[----:B------:R-:W-:Y:S01]  /*06a0*/  ISETP.GE.U32.AND P1, PT, R13, 0x7, PT ;  /* 0x000000070d00780c */ /* 0x000fe20003f26070 */
[----:B------:R-:W-:-:S12]  /*06b0*/  IMAD.MOV.U32 R13, RZ, RZ, RZ ;  /* 0x000000ffff0d7224 */ /* 0x000fd800078e00ff */
[----:B------:R-:W-:Y:S05]  /*06c0*/  @!P1 BRA `(.L_x_6) ;  /* 0x0000000000a49947 */ /* 0x000fea0003800000 */
[----:B------:R-:W-:Y:S02]  /*06d0*/  LEA R15, R7, UR5, 0x2 ;  /* 0x00000005070f7c11 */ /* 0x000fe4000f8e10ff */
[----:B------:R-:W-:Y:S02]  /*06e0*/  LOP3.LUT R13, R12, 0xfffffff8, RZ, 0xc0, !PT ;  /* 0xfffffff80c0d7812 */ /* 0x000fe400078ec0ff */
[----:B------:R-:W-:Y:S01]  /*06f0*/  MOV R14, R9 ;  /* 0x00000009000e7202 */ /* 0x000fe20000000f00 */
[----:B------:R-:W-:Y:S01]  /*0700*/  VIADD R15, R15, 0x10 ;  /* 0x000000100f0f7836 */ /* 0x000fe20000000000 */
[----:B------:R-:W-:-:S07]  /*0710*/  IADD3 R16, PT, PT, -R13, RZ, RZ ;  /* 0x000000ff0d107210 */ /* 0x000fce0007ffe1ff */
.L_x_7:
[----:B------:R-:W-:Y:S01]  /*0720*/  IMAD R22, R11, 0x4, R14 ;  /* 0x000000040b167824 */ /* 0x000fe200078e020e */
[----:B------:R-:W-:Y:S01]  /*0730*/  LDS R17, [R15+-0x10] ;  /* 0xfffff0000f117984 */ /* 0x000fe20000000800 */
[----:B------:R-:W-:-:S03]  /*0740*/  IADD3 R16, PT, PT, R16, 0x8, RZ ;  /* 0x0000000810107810 */ /* 0x000fc60007ffe0ff */
[----:B------:R0:W1:Y:S01]  /*0750*/  LDS R20, [R14] ;  /* 0x000000000e147984 */ /* 0x0000620000000800 */
[C---:B------:R-:W-:Y:S02]  /*0760*/  LEA R24, R11.reuse, R22, 0x2 ;  /* 0x000000160b187211 */ /* 0x040fe400078e10ff */
[----:B------:R-:W-:Y:S01]  /*0770*/  ISETP.NE.AND P1, PT, R16, RZ, PT ;  /* 0x000000ff1000720c */ /* 0x000fe20003f25270 */
[----:B------:R-:W-:Y:S02]  /*0780*/  LDS R21, [R15+-0xc] ;  /* 0xfffff4000f157984 */ /* 0x000fe40000000800 */
[C---:B------:R-:W-:Y:S02]  /*0790*/  IMAD R26, R11.reuse, 0x4, R24 ;  /* 0x000000040b1a7824 */ /* 0x040fe400078e0218 */
[----:B------:R-:W2:Y:S01]  /*07a0*/  LDS R22, [R22] ;  /* 0x0000000016167984 */ /* 0x000ea20000000800 */
[C---:B0-----:R-:W-:Y:S02]  /*07b0*/  IMAD R14, R11.reuse, 0x20, R14 ;  /* 0x000000200b0e7824 */ /* 0x041fe400078e020e */
[C---:B------:R-:W-:Y:S01]  /*07c0*/  LEA R28, R11.reuse, R26, 0x2 ;  /* 0x0000001a0b1c7211 */ /* 0x040fe200078e10ff */
[----:B------:R-:W-:Y:S04]  /*07d0*/  LDS R18, [R15+-0x8] ;  /* 0xfffff8000f127984 */ /* 0x000fe80000000800 */
[----:B------:R0:W3:Y:S01]  /*07e0*/  LDS R19, [R24] ;  /* 0x0000000018137984 */ /* 0x0000e20000000800 */
[----:B------:R-:W-:-:S03]  /*07f0*/  IMAD R29, R11, 0x4, R28 ;  /* 0x000000040b1d7824 */ /* 0x000fc600078e021c */
[----:B------:R-:W-:Y:S02]  /*0800*/  LDS R25, [R15+0x8] ;  /* 0x000008000f197984 */ /* 0x000fe40000000800 */
[----:B0-----:R-:W-:Y:S01]  /*0810*/  LEA R24, R11, R29, 0x2 ;  /* 0x0000001d0b187211 */ /* 0x001fe200078e10ff */
[----:B-1----:R-:W-:Y:S02]  /*0820*/  FFMA R20, R17, R20, R10 ;  /* 0x0000001411147223 */ /* 0x002fe4000000000a */
[----:B------:R-:W-:Y:S04]  /*0830*/  LDS R10, [R15+-0x4] ;  /* 0xfffffc000f0a7984 */ /* 0x000fe80000000800 */
[----:B------:R-:W0:Y:S01]  /*0840*/  LDS R17, [R26] ;  /* 0x000000001a117984 */ /* 0x000e220000000800 */
[----:B--2---:R-:W-:Y:S01]  /*0850*/  FFMA R23, R21, R22, R20 ;  /* 0x0000001615177223 */ /* 0x004fe20000000014 */
[----:B------:R-:W-:-:S02]  /*0860*/  IMAD R22, R11, 0x4, R24 ;  /* 0x000000040b167824 */ /* 0x000fc400078e0218 */
[----:B------:R-:W-:Y:S04]  /*0870*/  LDS R20, [R15] ;  /* 0x000000000f147984 */ /* 0x000fe80000000800 */
[----:B------:R-:W1:Y:S01]  /*0880*/  LDS R21, [R28] ;  /* 0x000000001c157984 */ /* 0x000e620000000800 */
[----:B---3--:R-:W-:-:S03]  /*0890*/  FFMA R27, R18, R19, R23 ;  /* 0x00000013121b7223 */ /* 0x008fc60000000017 */
[----:B------:R-:W-:Y:S04]  /*08a0*/  LDS R18, [R15+0x4] ;  /* 0x000004000f127984 */ /* 0x000fe80000000800 */
[----:B------:R-:W2:Y:S04]  /*08b0*/  LDS R23, [R29] ;  /* 0x000000001d177984 */ /* 0x000ea80000000800 */
[----:B------:R-:W3:Y:S04]  /*08c0*/  LDS R24, [R24] ;  /* 0x0000000018187984 */ /* 0x000ee80000000800 */
[----:B------:R-:W-:Y:S04]  /*08d0*/  LDS R22, [R22] ;  /* 0x0000000016167984 */ /* 0x000fe80000000800 */
[----:B------:R4:W5:Y:S02]  /*08e0*/  LDS R19, [R15+0xc] ;  /* 0x00000c000f137984 */ /* 0x0009640000000800 */
[----:B----4-:R-:W-:Y:S01]  /*08f0*/  IADD3 R15, PT, PT, R15, 0x20, RZ ;  /* 0x000000200f0f7810 */ /* 0x010fe20007ffe0ff */
[----:B0-----:R-:W-:-:S04]  /*0900*/  FFMA R17, R10, R17, R27 ;  /* 0x000000110a117223 */ /* 0x001fc8000000001b */
[----:B-1----:R-:W-:-:S04]  /*0910*/  FFMA R17, R20, R21, R17 ;  /* 0x0000001514117223 */ /* 0x002fc80000000011 */
[----:B--2---:R-:W-:-:S04]  /*0920*/  FFMA R18, R18, R23, R17 ;  /* 0x0000001712127223 */ /* 0x004fc80000000011 */
[----:B---3--:R-:W-:-:S04]  /*0930*/  FFMA R18, R25, R24, R18 ;  /* 0x0000001819127223 */ /* 0x008fc80000000012 */
[----:B-----5:R-:W-:Y:S01]  /*0940*/  FFMA R10, R19, R22, R18 ;  /* 0x00000016130a7223 */ /* 0x020fe20000000012 */
[----:B------:R-:W-:Y:S06]  /*0950*/  @P1 BRA `(.L_x_7) ;  /* 0xfffffffc00701947 */ /* 0x000fec000383ffff */
.L_x_6:
[----:B------:R-:W-:-:S13]  /*0960*/  LOP3.LUT P1, R14, R12, 0x7, RZ, 0xc0, !PT ;  /* 0x000000070c0e7812 */ /* 0x000fda000782c0ff */
[----:B------:R-:W-:Y:S05]  /*0970*/  @!P1 BRA `(.L_x_5) ;  /* 0x0000000000c09947 */ /* 0x000fea0003800000 */
[----:B------:R-:W-:Y:S02]  /*0980*/  ISETP.GE.U32.AND P1, PT, R14, 0x4, PT ;  /* 0x000000040e00780c */ /* 0x000fe40003f26070 */
[----:B------:R-:W-:-:S11]  /*0990*/  LOP3.LUT P2, R19, R12, 0x3, RZ, 0xc0, !PT ;  /* 0x000000030c137812 */ /* 0x000fd6000784c0ff */
[----:B------:R-:W-:Y:S05]  /*09a0*/  @!P1 BRA `(.L_x_8) ;  /* 0x0000000000509947 */ /* 0x000fea0003800000 */
[----:B------:R-:W-:Y:S01]  /*09b0*/  IMAD R15, R13, R11, R2 ;  /* 0x0000000b0d0f7224 */ /* 0x000fe200078e0202 */
[----:B------:R-:W-:Y:S02]  /*09c0*/  IADD3 R14, PT, PT, R7, R13, RZ ;  /* 0x0000000d070e7210 */ /* 0x000fe40007ffe0ff */
[----:B------:R-:W-:Y:S01]  /*09d0*/  IADD3 R13, PT, PT, R13, 0x4, RZ ;  /* 0x000000040d0d7810 */ /* 0x000fe20007ffe0ff */
[----:B------:R-:W-:Y:S01]  /*09e0*/  IMAD R16, R15, 0x4, R8 ;  /* 0x000000040f107824 */ /* 0x000fe200078e0208 */
[----:B------:R-:W-:-:S04]  /*09f0*/  LEA R14, R14, UR5, 0x2 ;  /* 0x000000050e0e7c11 */ /* 0x000fc8000f8e10ff */
[C---:B------:R-:W-:Y:S01]  /*0a00*/  LEA R20, R11.reuse, R16, 0x2 ;  /* 0x000000100b147211 */ /* 0x040fe200078e10ff */
[----:B------:R-:W-:Y:S03]  /*0a10*/  LDS R17, [R16] ;  /* 0x0000000010117984 */ /* 0x000fe60000000800 */
[C---:B------:R-:W-:Y:S01]  /*0a20*/  LEA R24, R11.reuse, R20, 0x2 ;  /* 0x000000140b187211 */ /* 0x040fe200078e10ff */
[----:B------:R-:W0:Y:S04]  /*0a30*/  LDS R15, [R14] ;  /* 0x000000000e0f7984 */ /* 0x000e280000000800 */
[----:B------:R-:W-:Y:S01]  /*0a40*/  LDS R18, [R14+0x4] ;  /* 0x000004000e127984 */ /* 0x000fe20000000800 */
[----:B------:R-:W-:-:S03]  /*0a50*/  IMAD R21, R11, 0x4, R24 ;  /* 0x000000040b157824 */ /* 0x000fc600078e0218 */
[----:B------:R-:W1:Y:S04]  /*0a60*/  LDS R20, [R20] ;  /* 0x0000000014147984 */ /* 0x000e680000000800 */
[----:B------:R-:W-:Y:S04]  /*0a70*/  LDS R22, [R14+0x8] ;  /* 0x000008000e167984 */ /* 0x000fe80000000800 */
[----:B------:R-:W2:Y:S04]  /*0a80*/  LDS R24, [R24] ;  /* 0x0000000018187984 */ /* 0x000ea80000000800 */
[----:B------:R-:W-:Y:S04]  /*0a90*/  LDS R26, [R14+0xc] ;  /* 0x00000c000e1a7984 */ /* 0x000fe80000000800 */
[----:B------:R-:W3:Y:S01]  /*0aa0*/  LDS R21, [R21] ;  /* 0x0000000015157984 */ /* 0x000ee20000000800 */
[----:B0-----:R-:W-:-:S04]  /*0ab0*/  FFMA R15, R15, R17, R10 ;  /* 0x000000110f0f7223 */ /* 0x001fc8000000000a */
[----:B-1----:R-:W-:-:S04]  /*0ac0*/  FFMA R15, R18, R20, R15 ;  /* 0x00000014120f7223 */ /* 0x002fc8000000000f */
[----:B--2---:R-:W-:-:S04]  /*0ad0*/  FFMA R15, R22, R24, R15 ;  /* 0x00000018160f7223 */ /* 0x004fc8000000000f */
[----:B---3--:R-:W-:-:S07]  /*0ae0*/  FFMA R10, R26, R21, R15 ;  /* 0x000000151a0a7223 */ /* 0x008fce000000000f */
.L_x_8:
[----:B------:R-:W-:Y:S05]  /*0af0*/  @!P2 BRA `(.L_x_5) ;  /* 0x000000000060a947 */ /* 0x000fea0003800000 */
[----:B------:R-:W-:Y:S02]  /*0b00*/  ISETP.NE.AND P1, PT, R19, 0x1, PT ;  /* 0x000000011300780c */ /* 0x000fe40003f25270 */
[----:B------:R-:W-:-:S04]  /*0b10*/  LOP3.LUT R12, R12, 0x1, RZ, 0xc0, !PT ;  /* 0x000000010c0c7812 */ /* 0x000fc800078ec0ff */
[----:B------:R-:W-:-:S07]  /*0b20*/  ISETP.NE.U32.AND P2, PT, R12, 0x1, PT ;  /* 0x000000010c00780c */ /* 0x000fce0003f45070 */
[----:B------:R-:W-:Y:S06]  /*0b30*/  @!P1 BRA `(.L_x_9) ;  /* 0x0000000000309947 */ /* 0x000fec0003800000 */
[----:B------:R-:W-:Y:S01]  /*0b40*/  IMAD R15, R13, R11, R2 ;  /* 0x0000000b0d0f7224 */ /* 0x000fe200078e0202 */
[----:B------:R-:W-:Y:S02]  /*0b50*/  IADD3 R12, PT, PT, R7, R13, RZ ;  /* 0x0000000d070c7210 */ /* 0x000fe40007ffe0ff */
[----:B------:R-:W-:Y:S01]  /*0b60*/  IADD3 R13, PT, PT, R13, 0x2, RZ ;  /* 0x000000020d0d7810 */ /* 0x000fe20007ffe0ff */
[----:B------:R-:W-:Y:S01]  /*0b70*/  IMAD R14, R15, 0x4, R8 ;  /* 0x000000040f0e7824 */ /* 0x000fe200078e0208 */
[----:B------:R-:W-:-:S04]  /*0b80*/  LEA R12, R12, UR5, 0x2 ;  /* 0x000000050c0c7c11 */ /* 0x000fc8000f8e10ff */
[----:B------:R-:W-:Y:S01]  /*0b90*/  LEA R18, R11, R14, 0x2 ;  /* 0x0000000e0b127211 */ /* 0x000fe200078e10ff */
[----:B------:R-:W-:Y:S04]  /*0ba0*/  LDS R16, [R14] ;  /* 0x000000000e107984 */ /* 0x000fe80000000800 */
[----:B------:R-:W0:Y:S04]  /*0bb0*/  LDS R15, [R12] ;  /* 0x000000000c0f7984 */ /* 0x000e280000000800 */
[----:B------:R-:W-:Y:S04]  /*0bc0*/  LDS R17, [R12+0x4] ;  /* 0x000004000c117984 */ /* 0x000fe80000000800 */
[----:B------:R-:W1:Y:S01]  /*0bd0*/  LDS R18, [R18] ;  /* 0x0000000012127984 */ /* 0x000e620000000800 */
[----:B0-----:R-:W-:-:S04]  /*0be0*/  FFMA R10, R15, R16, R10 ;  /* 0x000000100f0a7223 */ /* 0x001fc8000000000a */
[----:B-1----:R-:W-:-:S07]  /*0bf0*/  FFMA R10, R17, R18, R10 ;  /* 0x00000012110a7223 */ /* 0x002fce000000000a */
.L_x_9:
[----:B------:R-:W-:Y:S05]  /*0c00*/  @P2 BRA `(.L_x_5) ;  /* 0x00000000001c2947 */ /* 0x000fea0003800000 */
[----:B------:R-:W-:Y:S02]  /*0c10*/  IMAD.IADD R12, R7, 0x1, R13 ;  /* 0x00000001070c7824 */ /* 0x000fe400078e020d */
[----:B------:R-:W-:-:S03]  /*0c20*/  IMAD R13, R13, R11, R2 ;  /* 0x0000000b0d0d7224 */ /* 0x000fc600078e0202 */
[----:B------:R-:W-:Y:S02]  /*0c30*/  LEA R12, R12, UR5, 0x2 ;  /* 0x000000050c0c7c11 */ /* 0x000fe4000f8e10ff */
[----:B------:R-:W-:-:S03]  /*0c40*/  LEA R14, R13, R8, 0x2 ;  /* 0x000000080d0e7211 */ /* 0x000fc600078e10ff */
[----:B------:R-:W-:Y:S04]  /*0c50*/  LDS R13, [R12] ;  /* 0x000000000c0d7984 */ /* 0x000fe80000000800 */
[----:B------:R-:W0:Y:S02]  /*0c60*/  LDS R14, [R14] ;  /* 0x000000000e0e7984 */ /* 0x000e240000000800 */
[----:B0-----:R-:W-:-:S07]  /*0c70*/  FFMA R10, R13, R14, R10 ;  /* 0x0000000e0d0a7223 */ /* 0x001fce000000000a */
.L_x_5:
[----:B------:R-:W-:Y:S01]  /*0c80*/  BAR.SYNC.DEFER_BLOCKING 0x0 ;  /* 0x0000000000007b1d */ /* 0x000fe20000010000 */
[----:B------:R-:W-:-:S05]  /*0c90*/  IADD3 R6, PT, PT, R6, -R11, RZ ;  /* 0x8000000b06067210 */ /* 0x000fca0007ffe0ff */
[----:B------:R-:W-:Y:S05]  /*0ca0*/  @P0 BRA `(.L_x_10) ;  /* 0xfffffff4009c0947 */ /* 0x000fea000383ffff */
.L_x_0:
[----:B------:R-:W0:Y:S02]  /*0cb0*/  LDCU.64 UR6, c[0x0][0x380] ;  /* 0x00007000ff0677ac */ /* 0x000e240008000a00 */
[----:B0-----:R-:W-:-:S04]  /*0cc0*/  ISETP.GE.AND P0, PT, R5, UR7, PT ;  /* 0x0000000705007c0c */ /* 0x001fc8000bf06270 */
[----:B------:R-:W-:-:S13]  /*0cd0*/  ISETP.GE.OR P0, PT, R4, UR6, P0 ;  /* 0x0000000604007c0c */ /* 0x000fda0008706670 */
[----:B------:R-:W-:Y:S05]  /*0ce0*/  @P0 EXIT ;  /* 0x000000000000094d */ /* 0x000fea0003800000 */
[----:B------:R-:W0:Y:S01]  /*0cf0*/  LDC.64 R2, c[0x0][0x3b0] ;  /* 0x0000ec00ff027b82 */ /* 0x000e220000000a00 */
[----:B------:R-:W1:Y:S02]  /*0d00*/  LDCU.64 UR4, c[0x0][0x3b8] ;  /* 0x00007700ff0477ac */ /* 0x000e640008000a00 */
[----:B-1----:R-:W-:Y:S01]  /*0d10*/  IMAD R5, R4, UR4, R5 ;  /* 0x0000000404057c24 */ /* 0x002fe2000f8e0205 */
[----:B------:R-:W1:Y:S03]  /*0d20*/  LDCU UR4, c[0x0][0x3c0] ;  /* 0x00007800ff0477ac */ /* 0x000e660008000800 */
[----:B0-----:R-:W-:-:S05]  /*0d30*/  IMAD.WIDE R2, R5, 0x4, R2 ;  /* 0x0000000405027825 */ /* 0x001fca00078e0202 */
[----:B------:R-:W1:Y:S02]  /*0d40*/  LDG.E R0, desc[UR8][R2.64] ;  /* 0x0000000802007981 */ /* 0x000e64000c1e1900 */
[----:B-1----:R-:W-:-:S04]  /*0d50*/  FMUL R5, R0, UR4 ;  /* 0x0000000400057c20 */ /* 0x002fc80008400000 */
[----:B------:R-:W-:-:S05]  /*0d60*/  FFMA R5, R10, UR5, R5 ;  /* 0x000000050a057c23 */ /* 0x000fca0008000005 */
[----:B------:R-:W-:Y:S01]  /*0d70*/  STG.E desc[UR8][R2.64], R5 ;  /* 0x0000000502007986 */ /* 0x000fe2000c101908 */
[----:B------:R-:W-:Y:S05]  /*0d80*/  EXIT ;  /* 0x000000000000794d */ /* 0x000fea0003800000 */
.L_x_11:
[----:B------:R-:W-:-:S00]  /*0d90*/  BRA `(.L_x_11) ;  /* 0xfffffffc00fc7947 */ /* 0x000fc0000383ffff */
[----:B------:R-:W-:-:S00]  /*0da0*/  NOP ;  /* 0x0000000000007918 */ /* 0x000fc00000000000 */
        /* <DEDUP_REMOVED lines=13> */
.L_x_32:


//--------------------- .text._Z17gemm_naive_kerneliiiPKfi9TransposeS0_iS1_Pfiff --------------------------
	.section	.text._Z17gemm_naive_kerneliiiPKfi9TransposeS0_iS1_Pfiff,"ax",@progbits
	.align	128
        .global         _Z17gemm_naive_kerneliiiPKfi9TransposeS0_iS1_Pfiff
        .type           _Z17gemm_naive_kerneliiiPKfi9TransposeS0_iS1_Pfiff,@function
        .size           _Z17gemm_naive_kerneliiiPKfi9TransposeS0_iS1_Pfiff,(.L_x_33 - _Z17gemm_naive_kerneliiiPKfi9TransposeS0_iS1_Pfiff)
        .other          _Z17gemm_naive_kerneliiiPKfi9TransposeS0_iS1_Pfiff,@"STO_CUDA_ENTRY STV_DEFAULT"
_Z17gemm_naive_kerneliiiPKfi9TransposeS0_iS1_Pfiff:
.text._Z17gemm_naive_kerneliiiPKfi9TransposeS0_iS1_Pfiff:
[----:B------:R-:W-:Y:S01]  /*0000*/  LDC R1, c[0x0][0x37c] ;  /* 0x0000df00ff017b82 */ /* 0x000fe20000000800 */
[----:B------:R-:W0:Y:S07]  /*0010*/  S2R R5, SR_TID.X ;  /* 0x0000000000057919 */ /* 0x000e2e0000002100 */
[----:B------:R-:W1:Y:S01]  /*0020*/  LDC R3, c[0x0][0x364] ;  /* 0x0000d900ff037b82 */ /* 0x000e620000000800 */
[----:B------:R-:W2:Y:S01]  /*0030*/  LDCU.64 UR6, c[0x0][0x380] ;  /* 0x00007000ff0677ac */ /* 0x000ea20008000a00 */
[----:B------:R-:W1:Y:S06]  /*0040*/  S2R R2, SR_TID.Y ;  /* 0x0000000000027919 */ /* 0x000e6c0000002200 */
[----:B------:R-:W0:Y:S08]  /*0050*/  S2UR UR5, SR_CTAID.X ;  /* 0x00000000000579c3 */ /* 0x000e300000002500 */
[----:B------:R-:W0:Y:S08]  /*0060*/  LDC R0, c[0x0][0x360] ;  /* 0x0000d800ff007b82 */ /* 0x000e300000000800 */
[----:B------:R-:W1:Y:S01]  /*0070*/  S2UR UR4, SR_CTAID.Y ;  /* 0x00000000000479c3 */ /* 0x000e620000002600 */
[----:B0-----:R-:W-:-:S05]  /*0080*/  IMAD R0, R0, UR5, R5 ;  /* 0x0000000500007c24 */ /* 0x001fca000f8e0205 */
[----:B--2---:R-:W-:Y:S01]  /*0090*/  ISETP.GE.AND P0, PT, R0, UR7, PT ;  /* 0x0000000700007c0c */ /* 0x004fe2000bf06270 */
[----:B-1----:R-:W-:-:S05]  /*00a0*/  IMAD R3, R3, UR4, R2 ;  /* 0x0000000403037c24 */ /* 0x002fca000f8e0202 */
[----:B------:R-:W-:-:S13]  /*00b0*/  ISETP.GE.OR P0, PT, R3, UR6, P0 ;  /* 0x0000000603007c0c */ /* 0x000fda0008706670 */
[----:B------:R-:W-:Y:S05]  /*00c0*/  @P0 EXIT ;  /* 0x000000000000094d */ /* 0x000fea0003800000 */
[----:B------:R-:W0:Y:S01]  /*00d0*/  LDC R2, c[0x0][0x388] ;  /* 0x0000e200ff027b82 */ /* 0x000e220000000800 */
[----:B------:R-:W1:Y:S01]  /*00e0*/  LDCU.64 UR8, c[0x0][0x358] ;  /* 0x00006b00ff0877ac */ /* 0x000e620008000a00 */
[----:B------:R-:W-:Y:S01]  /*00f0*/  HFMA2 R29, -RZ, RZ, 0, 0 ;  /* 0x00000000ff1d7431 */ /* 0x000fe200000001ff */
[----:B0-----:R-:W-:-:S13]  /*0100*/  ISETP.GE.AND P0, PT, R2, 0x1, PT ;  /* 0x000000010200780c */ /* 0x001fda0003f06270 */
[----:B-1----:R-:W-:Y:S05]  /*0110*/  @!P0 BRA `(.L_x_12) ;  /* 0x0000001c00148947 */ /* 0x002fea0003800000 */
[----:B------:R-:W0:Y:S08]  /*0120*/  LDC.64 R6, c[0x0][0x398] ;  /* 0x0000e600ff067b82 */ /* 0x000e300000000a00 */
[----:B------:R-:W1:Y:S01]  /*0130*/  LDC R5, c[0x0][0x3a8] ;  /* 0x0000ea00ff057b82 */ /* 0x000e620000000800 */
[----:B0-----:R-:W-:Y:S01]  /*0140*/  ISETP.NE.AND P0, PT, R7, RZ, PT ;  /* 0x000000ff0700720c */ /* 0x001fe20003f05270 */
[----:B-1----:R-:W-:-:S12]  /*0150*/  IMAD R7, R0, R5, RZ ;  /* 0x0000000500077224 */ /* 0x002fd800078e02ff */
[----:B------:R-:W-:Y:S05]  /*0160*/  @P0 BRA `(.L_x_13) ;  /* 0x0000000c00740947 */ /* 0x000fea0003800000 */
[----:B------:R-:W0:Y:S01]  /*0170*/  LDCU UR4, c[0x0][0x3ac] ;  /* 0x00007580ff0477ac */ /* 0x000e220008000800 */
[----:B------:R-:W-:Y:S01]  /*0180*/  IMAD R4, R3, R6, RZ ;  /* 0x0000000603047224 */ /* 0x000fe200078e02ff */
[----:B0-----:R-:W-:-:S09]  /*0190*/  UISETP.NE.AND UP0, UPT, UR4, URZ, UPT ;  /* 0x000000ff0400728c */ /* 0x001fd2000bf05270 */
[----:B------:R-:W-:Y:S05]  /*01a0*/  BRA.U UP0, `(.L_x_14) ;  /* 0x0000000500c07547 */ /* 0x000fea000b800000 */
[C---:B------:R-:W-:Y:S01]  /*01b0*/  ISETP.GE.U32.AND P1, PT, R2.reuse, 0x8, PT ;  /* 0x000000080200780c */ /* 0x040fe20003f26070 */
[----:B------:R-:W-:Y:S01]  /*01c0*/  HFMA2 R19, -RZ, RZ, 0, 0 ;  /* 0x00000000ff137431 */ /* 0x000fe200000001ff */
[----:B------:R-:W-:Y:S02]  /*01d0*/  LOP3.LUT R25, R2, 0x7, RZ, 0xc0, !PT ;  /* 0x0000000702197812 */ /* 0x000fe400078ec0ff */
[----:B------:R-:W-:Y:S02]  /*01e0*/  MOV R29, RZ ;  /* 0x000000ff001d7202 */ /* 0x000fe40000000f00 */
[----:B------:R-:W-:-:S07]  /*01f0*/  ISETP.NE.AND P0, PT, R25, RZ, PT ;  /* 0x000000ff1900720c */ /* 0x000fce0003f05270 */
[----:B------:R-:W-:Y:S06]  /*0200*/  @!P1 BRA `(.L_x_15) ;  /* 0x0000000000c49947 */ /* 0x000fec0003800000 */
[----:B------:R-:W0:Y:S01]  /*0210*/  LDCU.64 UR4, c[0x0][0x390] ;  /* 0x00007200ff0477ac */ /* 0x000e220008000a00 */
[----:B------:R-:W-:Y:S02]  /*0220*/  LOP3.LUT R19, R2, 0x7ffffff8, RZ, 0xc0, !PT ;  /* 0x7ffffff802137812 */ /* 0x000fe400078ec0ff */
[----:B------:R-:W-:Y:S02]  /*0230*/  MOV R29, RZ ;  /* 0x000000ff001d7202 */ /* 0x000fe40000000f00 */
[----:B------:R-:W-:Y:S02]  /*0240*/  MOV R18, R4 ;  /* 0x0000000400127202 */ /* 0x000fe40000000f00 */
[----:B------:R-:W-:Y:S02]  /*0250*/  MOV R22, R0 ;  /* 0x0000000000167202 */ /* 0x000fe40000000f00 */
[----:B------:R-:W-:Y:S01]  /*0260*/  IADD3 R20, PT, PT, -R19, RZ, RZ ;  /* 0x000000ff13147210 */ /* 0x000fe20007ffe1ff */
[----:B0-----:R-:W-:-:S04]  /*0270*/  UIADD3 UR4, UP0, UPT, UR4, 0x10, URZ ;  /* 0x0000001004047890 */ /* 0x001fc8000ff1e0ff */
[----:B------:R-:W-:-:S12]  /*0280*/  UIADD3.X UR5, UPT, UPT, URZ, UR5, URZ, UP0, !UPT ;  /* 0x00000005ff057290 */ /* 0x000fd800087fe4ff */
.L_x_16:
[----:B------:R-:W0:Y:S01]  /*0290*/  LDC.64 R16, c[0x0][0x3a0] ;  /* 0x0000e800ff107b82 */ /* 0x000e220000000a00 */
[----:B------:R-:W-:Y:S02]  /*02a0*/  MOV R6, UR4 ;  /* 0x0000000400067c02 */ /* 0x000fe40008000f00 */
[----:B------:R-:W-:-:S03]  /*02b0*/  MOV R7, UR5 ;  /* 0x0000000500077c02 */ /* 0x000fc60008000f00 */
[----:B------:R-:W-:-:S05]  /*02c0*/  IMAD.WIDE R6, R18, 0x4, R6 ;  /* 0x0000000412067825 */ /* 0x000fca00078e0206 */
[----:B------:R-:W2:Y:S04]  /*02d0*/  LDG.E.CONSTANT R24, desc[UR8][R6.64+-0x10] ;  /* 0xfffff00806187981 */ /* 0x000ea8000c1e9900 */
[----:B------:R-:W3:Y:S01]  /*02e0*/  LDG.E.CONSTANT R21, desc[UR8][R6.64+-0xc] ;  /* 0xfffff40806157981 */ /* 0x000ee2000c1e9900 */
[----:B0-----:R-:W-:-:S05]  /*02f0*/  IMAD.WIDE R16, R22, 0x4, R16 ;  /* 0x0000000416107825 */ /* 0x001fca00078e0210 */
[----:B------:R0:W2:Y:S01]  /*0300*/  LDG.E.CONSTANT R23, desc[UR8][R16.64] ;  /* 0x0000000810177981 */ /* 0x0000a2000c1e9900 */
[----:B------:R-:W-:-:S04]  /*0310*/  IMAD.WIDE R14, R5, 0x4, R16 ;  /* 0x00000004050e7825 */ /* 0x000fc800078e0210 */
[C---:B------:R-:W-:Y:S02]  /*0320*/  IMAD.WIDE R8, R5.reuse, 0x4, R14 ;  /* 0x0000000405087825 */ /* 0x040fe400078e020e */
[----:B------:R-:W3:Y:S02]  /*0330*/  LDG.E.CONSTANT R14, desc[UR8][R14.64] ;  /* 0x000000080e0e7981 */ /* 0x000ee4000c1e9900 */
[C---:B------:R-:W-:Y:S02]  /*0340*/  IMAD.WIDE R10, R5.reuse, 0x4, R8 ;  /* 0x00000004050a7825 */ /* 0x040fe400078e0208 */
[----:B------:R1:W4:Y:S02]  /*0350*/  LDG.E.CONSTANT R28, desc[UR8][R8.64] ;  /* 0x00000008081c7981 */ /* 0x000324000c1e9900 */
[C---:B------:R-:W-:Y:S02]  /*0360*/  IMAD.WIDE R12, R5.reuse, 0x4, R10 ;  /* 0x00000004050c7825 */ /* 0x040fe400078e020a */
[----:B------:R-:W4:Y:S04]  /*0370*/  LDG.E.CONSTANT R15, desc[UR8][R6.64+-0x8] ;  /* 0xfffff808060f7981 */ /* 0x000f28000c1e9900 */
[----:B------:R-:W5:Y:S01]  /*0380*/  LDG.E.CONSTANT R10, desc[UR8][R10.64] ;  /* 0x000000080a0a7981 */ /* 0x000f62000c1e9900 */
[----:B0-----:R-:W-:-:S03]  /*0390*/  IMAD.WIDE R16, R5, 0x4, R12 ;  /* 0x0000000405107825 */ /* 0x001fc600078e020c */
[----:B------:R-:W5:Y:S01]  /*03a0*/  LDG.E.CONSTANT R11, desc[UR8][R12.64] ;  /* 0x000000080c0b7981 */ /* 0x000f62000c1e9900 */
[----:B------:R-:W-:-:S03]  /*03b0*/  IMAD.WIDE R26, R5, 0x4, R16 ;  /* 0x00000004051a7825 */ /* 0x000fc600078e0210 */
[----:B------:R-:W5:Y:S01]  /*03c0*/  LDG.E.CONSTANT R13, desc[UR8][R6.64+-0x4] ;  /* 0xfffffc08060d7981 */ /* 0x000f62000c1e9900 */
[----:B-1----:R-:W-:-:S03]  /*03d0*/  IMAD.WIDE R8, R5, 0x4, R26 ;  /* 0x0000000405087825 */ /* 0x002fc600078e021a */
[----:B------:R-:W5:Y:S04]  /*03e0*/  LDG.E.CONSTANT R12, desc[UR8][R6.64+0x8] ;  /* 0x00000808060c7981 */ /* 0x000f68000c1e9900 */
[----:B------:R-:W5:Y:S01]  /*03f0*/  LDG.E.CONSTANT R8, desc[UR8][R8.64] ;  /* 0x0000000808087981 */ /* 0x000f62000c1e9900 */
[----:B--2---:R-:W-:-:S03]  /*0400*/  FFMA R24, R24, R23, R29 ;  /* 0x0000001718187223 */ /* 0x004fc6000000001d */
[----:B------:R-:W2:Y:S04]  /*0410*/  LDG.E.CONSTANT R29, desc[UR8][R6.64] ;  /* 0x00000008061d7981 */ /* 0x000ea8000c1e9900 */
[----:B------:R-:W2:Y:S04]  /*0420*/  LDG.E.CONSTANT R23, desc[UR8][R16.64] ;  /* 0x0000000810177981 */ /* 0x000ea8000c1e9900 */
[----:B------:R-:W2:Y:S04]  /*0430*/  LDG.E.CONSTANT R16, desc[UR8][R6.64+0x4] ;  /* 0x0000040806107981 */ /* 0x000ea8000c1e9900 */
[----:B------:R-:W2:Y:S04]  /*0440*/  LDG.E.CONSTANT R17, desc[UR8][R6.64+0xc] ;  /* 0x00000c0806117981 */ /* 0x000ea8000c1e9900 */
[----:B------:R-:W2:Y:S01]  /*0450*/  LDG.E.CONSTANT R7, desc[UR8][R26.64] ;  /* 0x000000081a077981 */ /* 0x000ea2000c1e9900 */
[----:B---3--:R-:W-:Y:S01]  /*0460*/  FFMA R14, R21, R14, R24 ;  /* 0x0000000e150e7223 */ /* 0x008fe20000000018 */
[----:B------:R-:W-:-:S03]  /*0470*/  IADD3 R20, PT, PT, R20, 0x8, RZ ;  /* 0x0000000814147810 */ /* 0x000fc60007ffe0ff */
[----:B----4-:R-:W-:Y:S01]  /*0480*/  FFMA R14, R15, R28, R14 ;  /* 0x0000001c0f0e7223 */ /* 0x010fe2000000000e */
[----:B------:R-:W-:-:S03]  /*0490*/  ISETP.NE.AND P1, PT, R20, RZ, PT ;  /* 0x000000ff1400720c */ /* 0x000fc60003f25270 */
[----:B-----5:R-:W-:Y:S01]  /*04a0*/  FFMA R10, R13, R10, R14 ;  /* 0x0000000a0d0a7223 */ /* 0x020fe2000000000e */
[----:B------:R-:W-:Y:S02]  /*04b0*/  LEA R22, R5, R22, 0x3 ;  /* 0x0000001605167211 */ /* 0x000fe400078e18ff */
[----:B------:R-:W-:Y:S01]  /*04c0*/  IADD3 R18, PT, PT, R18, 0x8, RZ ;  /* 0x0000000812127810 */ /* 0x000fe20007ffe0ff */
[----:B--2---:R-:W-:-:S04]  /*04d0*/  FFMA R11, R29, R11, R10 ;  /* 0x0000000b1d0b7223 */ /* 0x004fc8000000000a */
[----:B------:R-:W-:-:S04]  /*04e0*/  FFMA R11, R16, R23, R11 ;  /* 0x00000017100b7223 */ /* 0x000fc8000000000b */
[----:B------:R-:W-:-:S04]  /*04f0*/  FFMA R12, R12, R7, R11 ;  /* 0x000000070c0c7223 */ /* 0x000fc8000000000b */
[----:B------:R-:W-:Y:S01]  /*0500*/  FFMA R29, R17, R8, R12 ;  /* 0x00000008111d7223 */ /* 0x000fe2000000000c */
[----:B------:R-:W-:Y:S06]  /*0510*/  @P1 BRA `(.L_x_16) ;  /* 0xfffffffc005c1947 */ /* 0x000fec000383ffff */
.L_x_15:
[----:B------:R-:W-:Y:S05]  /*0520*/  @!P0 BRA `(.L_x_12) ;  /* 0x0000001800108947 */ /* 0x000fea0003800000 */
[----:B------:R-:W-:Y:S02]  /*0530*/  ISETP.GE.U32.AND P0, PT, R25, 0x4, PT ;  /* 0x000000041900780c */ /* 0x000fe40003f06070 */
[----:B------:R-:W-:-:S04]  /*0540*/  LOP3.LUT R18, R2, 0x3, RZ, 0xc0, !PT ;  /* 0x0000000302127812 */ /* 0x000fc800078ec0ff */
[----:B------:R-:W-:-:S07]  /*0550*/  ISETP.NE.AND P1, PT, R18, RZ, PT ;  /* 0x000000ff1200720c */ /* 0x000fce0003f25270 */
[----:B------:R-:W-:Y:S06]  /*0560*/  @!P0 BRA `(.L_x_17) ;  /* 0x0000000000588947 */ /* 0x000fec0003800000 */
[----:B------:R-:W0:Y:S01]  /*0570*/  LDC.64 R12, c[0x0][0x3a0] ;  /* 0x0000e800ff0c7b82 */ /* 0x000e220000000a00 */
[----:B------:R-:W-:Y:S01]  /*0580*/  IMAD R11, R19, R5, R0 ;  /* 0x00000005130b7224 */ /* 0x000fe200078e0200 */
[----:B------:R-:W-:-:S06]  /*0590*/  IADD3 R9, PT, PT, R4, R19, RZ ;  /* 0x0000001304097210 */ /* 0x000fcc0007ffe0ff */
[----:B------:R-:W1:Y:S01]  /*05a0*/  LDC.64 R6, c[0x0][0x390] ;  /* 0x0000e400ff067b82 */ /* 0x000e620000000a00 */
[----:B0-----:R-:W-:-:S04]  /*05b0*/  IMAD.WIDE R12, R11, 0x4, R12 ;  /* 0x000000040b0c7825 */ /* 0x001fc800078e020c */
[----:B------:R-:W-:Y:S02]  /*05c0*/  IMAD.WIDE R14, R5, 0x4, R12 ;  /* 0x00000004050e7825 */ /* 0x000fe400078e020c */
[----:B------:R-:W2:Y:S02]  /*05d0*/  LDG.E.CONSTANT R12, desc[UR8][R12.64] ;  /* 0x000000080c0c7981 */ /* 0x000ea4000c1e9900 */
[----:B-1----:R-:W-:-:S04]  /*05e0*/  IMAD.WIDE R6, R9, 0x4, R6 ;  /* 0x0000000409067825 */ /* 0x002fc800078e0206 */
[C---:B------:R-:W-:Y:S01]  /*05f0*/  IMAD.WIDE R8, R5.reuse, 0x4, R14 ;  /* 0x0000000405087825 */ /* 0x040fe200078e020e */
[----:B------:R-:W2:Y:S04]  /*0600*/  LDG.E.CONSTANT R16, desc[UR8][R6.64] ;  /* 0x0000000806107981 */ /* 0x000ea8000c1e9900 */
[----:B------:R-:W3:Y:S01]  /*0610*/  LDG.E.CONSTANT R14, desc[UR8][R14.64] ;  /* 0x000000080e0e7981 */ /* 0x000ee2000c1e9900 */
[----:B------:R-:W-:-:S03]  /*0620*/  IMAD.WIDE R10, R5, 0x4, R8 ;  /* 0x00000004050a7825 */ /* 0x000fc600078e0208 */
[----:B------:R-:W3:Y:S04]  /*0630*/  LDG.E.CONSTANT R17, desc[UR8][R6.64+0x4] ;  /* 0x0000040806117981 */ /* 0x000ee8000c1e9900 */
[----:B------:R-:W4:Y:S04]  /*0640*/  LDG.E.CONSTANT R20, desc[UR8][R8.64] ;  /* 0x0000000808147981 */ /* 0x000f28000c1e9900 */
[----:B------:R-:W4:Y:S04]  /*0650*/  LDG.E.CONSTANT R21, desc[UR8][R6.64+0x8] ;  /* 0x0000080806157981 */ /* 0x000f28000c1e9900 */
[----:B------:R-:W5:Y:S04]  /*0660*/  LDG.E.CONSTANT R23, desc[UR8][R6.64+0xc] ;  /* 0x00000c0806177981 */ /* 0x000f68000c1e9900 */
[----:B------:R-:W5:Y:S01]  /*0670*/  LDG.E.CONSTANT R10, desc[UR8][R10.64] ;  /* 0x000000080a0a7981 */ /* 0x000f62000c1e9900 */
[----:B------:R-:W-:Y:S01]  /*0680*/  IADD3 R19, PT, PT, R19, 0x4, RZ ;  /* 0x0000000413137810 */ /* 0x000fe20007ffe0ff */
[----:B--2---:R-:W-:-:S04]  /*0690*/  FFMA R16, R16, R12, R29 ;  /* 0x0000000c10107223 */ /* 0x004fc8000000001d */
[----:B---3--:R-:W-:-:S04]  /*06a0*/  FFMA R16, R17, R14, R16 ;  /* 0x0000000e11107223 */ /* 0x008fc80000000010 */
[----:B----4-:R-:W-:-:S04]  /*06b0*/  FFMA R16, R21, R20, R16 ;  /* 0x0000001415107223 */ /* 0x010fc80000000010 */
[----:B-----5:R-:W-:-:S07]  /*06c0*/  FFMA R29, R23, R10, R16 ;  /* 0x0000000a171d7223 */ /* 0x020fce0000000010 */
.L_x_17:
[----:B------:R-:W-:Y:S05]  /*06d0*/  @!P1 BRA `(.L_x_12) ;  /* 0x0000001400a49947 */ /* 0x000fea0003800000 */
[----:B------:R-:W-:Y:S02]  /*06e0*/  ISETP.NE.AND P0, PT, R18, 0x1, PT ;  /* 0x000000011200780c */ /* 0x000fe40003f05270 */
[----:B------:R-:W-:-:S04]  /*06f0*/  LOP3.LUT R2, R2, 0x1, RZ, 0xc0, !PT ;  /* 0x0000000102027812 */ /* 0x000fc800078ec0ff */
[----:B------:R-:W-:-:S07]  /*0700*/  ISETP.NE.U32.AND P1, PT, R2, 0x1, PT ;  /* 0x000000010200780c */ /* 0x000fce0003f25070 */
[----:B------:R-:W-:Y:S06]  /*0710*/  @!P0 BRA `(.L_x_18) ;  /* 0x0000000000388947 */ /* 0x000fec0003800000 */
[----:B------:R-:W0:Y:S01]  /*0720*/  LDC.64 R8, c[0x0][0x3a0] ;  /* 0x0000e800ff087b82 */ /* 0x000e220000000a00 */
[----:B------:R-:W-:Y:S01]  /*0730*/  IMAD R13, R19, R5, R0 ;  /* 0x00000005130d7224 */ /* 0x000fe200078e0200 */
[----:B------:R-:W-:-:S06]  /*0740*/  IADD3 R11, PT, PT, R4, R19, RZ ;  /* 0x00000013040b7210 */ /* 0x000fcc0007ffe0ff */
[----:B------:R-:W1:Y:S01]  /*0750*/  LDC.64 R6, c[0x0][0x390] ;  /* 0x0000e400ff067b82 */ /* 0x000e620000000a00 */
[----:B0-----:R-:W-:-:S05]  /*0760*/  IMAD.WIDE R8, R13, 0x4, R8 ;  /* 0x000000040d087825 */ /* 0x001fca00078e0208 */
[----:B------:R-:W2:Y:S01]  /*0770*/  LDG.E.CONSTANT R12, desc[UR8][R8.64] ;  /* 0x00000008080c7981 */ /* 0x000ea2000c1e9900 */
[----:B-1----:R-:W-:-:S04]  /*0780*/  IMAD.WIDE R6, R11, 0x4, R6 ;  /* 0x000000040b067825 */ /* 0x002fc800078e0206 */
[----:B------:R-:W-:Y:S01]  /*0790*/  IMAD.WIDE R10, R5, 0x4, R8 ;  /* 0x00000004050a7825 */ /* 0x000fe200078e0208 */
[----:B------:R-:W2:Y:S04]  /*07a0*/  LDG.E.CONSTANT R2, desc[UR8][R6.64] ;  /* 0x0000000806027981 */ /* 0x000ea8000c1e9900 */
[----:B------:R-:W3:Y:S04]  /*07b0*/  LDG.E.CONSTANT R13, desc[UR8][R6.64+0x4] ;  /* 0x00000408060d7981 */ /* 0x000ee8000c1e9900 */
[----:B------:R-:W3:Y:S01]  /*07c0*/  LDG.E.CONSTANT R10, desc[UR8][R10.64] ;  /* 0x000000080a0a7981 */ /* 0x000ee2000c1e9900 */
[----:B------:R-:W-:Y:S01]  /*07d0*/  IADD3 R19, PT, PT, R19, 0x2, RZ ;  /* 0x0000000213137810 */ /* 0x000fe20007ffe0ff */
[----:B--2---:R-:W-:-:S04]  /*07e0*/  FFMA R2, R2, R12, R29 ;  /* 0x0000000c02027223 */ /* 0x004fc8000000001d */
[----:B---3--:R-:W-:-:S07]  /*07f0*/  FFMA R29, R13, R10, R2 ;  /* 0x0000000a0d1d7223 */ /* 0x008fce0000000002 */
.L_x_18:
[----:B------:R-:W-:Y:S05]  /*0800*/  @P1 BRA `(.L_x_12) ;  /* 0x0000001400581947 */ /* 0x000fea0003800000 */
[----:B------:R-:W0:Y:S01]  /*0810*/  LDC.64 R6, c[0x0][0x390] ;  /* 0x0000e400ff067b82 */ /* 0x000e220000000a00 */
[----:B------:R-:W-:Y:S01]  /*0820*/  IADD3 R11, PT, PT, R4, R19, RZ ;  /* 0x00000013040b7210 */ /* 0x000fe20007ffe0ff */
[----:B------:R-:W-:-:S06]  /*0830*/  IMAD R19, R19, R5, R0 ;  /* 0x0000000513137224 */ /* 0x000fcc00078e0200 */
[----:B------:R-:W1:Y:S01]  /*0840*/  LDC.64 R8, c[0x0][0x3a0] ;  /* 0x0000e800ff087b82 */ /* 0x000e620000000a00 */
[----:B0-----:R-:W-:-:S06]  /*0850*/  IMAD.WIDE R4, R11, 0x4, R6 ;  /* 0x000000040b047825 */ /* 0x001fcc00078e0206 */
[----:B------:R-:W2:Y:S01]  /*0860*/  LDG.E.CONSTANT R4, desc[UR8][R4.64] ;  /* 0x0000000804047981 */ /* 0x000ea2000c1e9900 */
[----:B-1----:R-:W-:-:S06]  /*0870*/  IMAD.WIDE R6, R19, 0x4, R8 ;  /* 0x0000000413067825 */ /* 0x002fcc00078e0208 */
[----:B------:R-:W2:Y:S02]  /*0880*/  LDG.E.CONSTANT R6, desc[UR8][R6.64] ;  /* 0x0000000806067981 */ /* 0x000ea4000c1e9900 */
[----:B--2---:R-:W-:Y:S01]  /*0890*/  FFMA R29, R4, R6, R29 ;  /* 0x00000006041d7223 */ /* 0x004fe2000000001d */
[----:B------:R-:W-:Y:S06]  /*08a0*/  BRA `(.L_x_12) ;  /* 0x0000001400307947 */ /* 0x000fec0003800000 */
.L_x_14:
        /* <DEDUP_REMOVED lines=8> */
[----:B------:R-:W-:Y:S01]  /*0930*/  MOV R29, RZ ;  /* 0x000000ff001d7202 */ /* 0x000fe20000000f00 */
[----:B------:R-:W1:Y:S01]  /*0940*/  LDCU.64 UR4, c[0x0][0x3a0] ;  /* 0x00007400ff0477ac */ /* 0x000e620008000a00 */
[----:B------:R-:W-:Y:S02]  /*0950*/  MOV R6, R7 ;  /* 0x0000000700067202 */ /* 0x000fe40000000f00 */
[----:B------:R-:W-:Y:S02]  /*0960*/  MOV R13, R4 ;  /* 0x00000004000d7202 */ /* 0x000fe40000000f00 */
[----:B------:R-:W-:Y:S01]  /*0970*/  IADD3 R12, PT, PT, -R5, RZ, RZ ;  /* 0x000000ff050c7210 */ /* 0x000fe20007ffe1ff */
[----:B0-----:R-:W-:-:S02]  /*0980*/  UIADD3 UR6, UP1, UPT, UR6, 0x10, URZ ;  /* 0x0000001006067890 */ /* 0x001fc4000ff3e0ff */
[----:B-1----:R-:W-:Y:S02]  /*0990*/  UIADD3 UR4, UP0, UPT, UR4, 0x10, URZ ;  /* 0x0000001004047890 */ /* 0x002fe4000ff1e0ff */
[----:B------:R-:W-:Y:S02]  /*09a0*/  UIADD3.X UR7, UPT, UPT, URZ, UR7, URZ, UP1, !UPT ;  /* 0x00000007ff077290 */ /* 0x000fe40008ffe4ff */
[----:B------:R-:W-:-:S12]  /*09b0*/  UIADD3.X UR5, UPT, UPT, URZ, UR5, URZ, UP0, !UPT ;  /* 0x00000005ff057290 */ /* 0x000fd800087fe4ff */
.L_x_20:
[----:B------:R-:W-:Y:S02]  /*09c0*/  MOV R8, UR6 ;  /* 0x0000000600087c02 */ /* 0x000fe40008000f00 */
[----:B------:R-:W-:Y:S02]  /*09d0*/  MOV R9, UR7 ;  /* 0x0000000700097c02 */ /* 0x000fe40008000f00 */
[----:B------:R-:W-:Y:S02]  /*09e0*/  MOV R10, UR4 ;  /* 0x00000004000a7c02 */ /* 0x000fe40008000f00 */
[----:B------:R-:W-:Y:S01]  /*09f0*/  MOV R11, UR5 ;  /* 0x00000005000b7c02 */ /* 0x000fe20008000f00 */
[----:B------:R-:W-:-:S04]  /*0a00*/  IMAD.WIDE R8, R13, 0x4, R8 ;  /* 0x000000040d087825 */ /* 0x000fc800078e0208 */
[----:B------:R-:W-:Y:S01]  /*0a10*/  IMAD.WIDE R10, R6, 0x4, R10 ;  /* 0x00000004060a7825 */ /* 0x000fe200078e020a */
[----:B------:R-:W2:Y:S04]  /*0a20*/  LDG.E.CONSTANT R20, desc[UR8][R8.64+-0x10] ;  /* 0xfffff00808147981 */ /* 0x000ea8000c1e9900 */
[----:B------:R-:W2:Y:S04]  /*0a30*/  LDG.E.CONSTANT R21, desc[UR8][R10.64+-0x10] ;  /* 0xfffff0080a157981 */ /* 0x000ea8000c1e9900 */
[----:B------:R-:W3:Y:S04]  /*0a40*/  LDG.E.CONSTANT R14, desc[UR8][R8.64+-0xc] ;  /* 0xfffff408080e7981 */ /* 0x000ee8000c1e9900 */
[----:B------:R-:W3:Y:S04]  /*0a50*/  LDG.E.CONSTANT R15, desc[UR8][R10.64+-0xc] ;  /* 0xfffff4080a0f7981 */ /* 0x000ee8000c1e9900 */
[----:B------:R-:W4:Y:S04]  /*0a60*/  LDG.E.CONSTANT R16, desc[UR8][R8.64+-0x8] ;  /* 0xfffff80808107981 */ /* 0x000f28000c1e9900 */
[----:B------:R-:W4:Y:S04]  /*0a70*/  LDG.E.CONSTANT R17, desc[UR8][R10.64+-0x8] ;  /* 0xfffff8080a117981 */ /* 0x000f28000c1e9900 */
[----:B------:R-:W5:Y:S04]  /*0a80*/  LDG.E.CONSTANT R18, desc[UR8][R8.64+-0x4] ;  /* 0xfffffc0808127981 */ /* 0x000f68000c1e9900 */
[----:B------:R-:W5:Y:S04]  /*0a90*/  LDG.E.CONSTANT R19, desc[UR8][R10.64+-0x4] ;  /* 0xfffffc080a137981 */ /* 0x000f68000c1e9900 */
[----:B------:R-:W5:Y:S04]  /*0aa0*/  LDG.E.CONSTANT R22, desc[UR8][R8.64] ;  /* 0x0000000808167981 */ /* 0x000f68000c1e9900 */
[----:B------:R-:W5:Y:S04]  /*0ab0*/  LDG.E.CONSTANT R23, desc[UR8][R10.64] ;  /* 0x000000080a177981 */ /* 0x000f68000c1e9900 */
[----:B------:R-:W5:Y:S04]  /*0ac0*/  LDG.E.CONSTANT R24, desc[UR8][R10.64+0x4] ;  /* 0x000004080a187981 */ /* 0x000f68000c1e9900 */
[----:B------:R-:W5:Y:S04]  /*0ad0*/  LDG.E.CONSTANT R25, desc[UR8][R10.64+0x8] ;  /* 0x000008080a197981 */ /* 0x000f68000c1e9900 */
[----:B------:R-:W5:Y:S01]  /*0ae0*/  LDG.E.CONSTANT R26, desc[UR8][R10.64+0xc] ;  /* 0x00000c080a1a7981 */ /* 0x000f62000c1e9900 */
[----:B--2---:R-:W-:-:S03]  /*0af0*/  FFMA R28, R20, R21, R29 ;  /* 0x00000015141c7223 */ /* 0x004fc6000000001d */
[----:B------:R-:W2:Y:S04]  /*0b00*/  LDG.E.CONSTANT R21, desc[UR8][R8.64+0x4] ;  /* 0x0000040808157981 */ /* 0x000ea8000c1e9900 */
[----:B------:R-:W2:Y:S04]  /*0b10*/  LDG.E.CONSTANT R20, desc[UR8][R8.64+0x8] ;  /* 0x0000080808147981 */ /* 0x000ea8000c1e9900 */
[----:B------:R-:W2:Y:S01]  /*0b20*/  LDG.E.CONSTANT R29, desc[UR8][R8.64+0xc] ;  /* 0x00000c08081d7981 */ /* 0x000ea2000c1e9900 */
[----:B---3--:R-:W-:Y:S01]  /*0b30*/  FFMA R15, R14, R15, R28 ;  /* 0x0000000f0e0f7223 */ /* 0x008fe2000000001c */
[----:B------:R-:W-:-:S03]  /*0b40*/  IADD3 R12, PT, PT, R12, 0x8, RZ ;  /* 0x000000080c0c7810 */ /* 0x000fc60007ffe0ff */
[----:B----4-:R-:W-:Y:S01]  /*0b50*/  FFMA R15, R16, R17, R15 ;  /* 0x00000011100f7223 */ /* 0x010fe2000000000f */
[----:B------:R-:W-:-:S03]  /*0b60*/  ISETP.NE.AND P1, PT, R12, RZ, PT ;  /* 0x000000ff0c00720c */ /* 0x000fc60003f25270 */
[----:B-----5:R-:W-:-:S04]  /*0b70*/  FFMA R15, R18, R19, R15 ;  /* 0x00000013120f7223 */ /* 0x020fc8000000000f */
[----:B------:R-:W-:Y:S01]  /*0b80*/  FFMA R22, R22, R23, R15 ;  /* 0x0000001716167223 */ /* 0x000fe2000000000f */
[----:B------:R-:W-:Y:S02]  /*0b90*/  IADD3 R13, PT, PT, R13, 0x8, RZ ;  /* 0x000000080d0d7810 */ /* 0x000fe40007ffe0ff */
[----:B------:R-:W-:Y:S01]  /*0ba0*/  IADD3 R6, PT, PT, R6, 0x8, RZ ;  /* 0x0000000806067810 */ /* 0x000fe20007ffe0ff */
[----:B--2---:R-:W-:-:S04]  /*0bb0*/  FFMA R21, R21, R24, R22 ;  /* 0x0000001815157223 */ /* 0x004fc80000000016 */
[----:B------:R-:W-:-:S04]  /*0bc0*/  FFMA R20, R20, R25, R21 ;  /* 0x0000001914147223 */ /* 0x000fc80000000015 */
[----:B------:R-:W-:Y:S01]  /*0bd0*/  FFMA R29, R29, R26, R20 ;  /* 0x0000001a1d1d7223 */ /* 0x000fe20000000014 */
[----:B------:R-:W-:Y:S06]  /*0be0*/  @P1 BRA `(.L_x_20) ;  /* 0xfffffffc00741947 */ /* 0x000fec000383ffff */
.L_x_19:
[----:B------:R-:W-:Y:S05]  /*0bf0*/  @!P0 BRA `(.L_x_12) ;  /* 0x00000010005c8947 */ /* 0x000fea0003800000 */
[----:B------:R-:W-:Y:S02]  /*0c00*/  ISETP.GE.U32.AND P0, PT, R27, 0x4, PT ;  /* 0x000000041b00780c */ /* 0x000fe40003f06070 */
[----:B------:R-:W-:-:S04]  /*0c10*/  LOP3.LUT R18, R2, 0x3, RZ, 0xc0, !PT ;  /* 0x0000000302127812 */ /* 0x000fc800078ec0ff */
[----:B------:R-:W-:-:S07]  /*0c20*/  ISETP.NE.AND P1, PT, R18, RZ, PT ;  /* 0x000000ff1200720c */ /* 0x000fce0003f25270 */
[----:B------:R-:W-:Y:S06]  /*0c30*/  @!P0 BRA `(.L_x_21) ;  /* 0x00000000004c8947 */ /* 0x000fec0003800000 */
[----:B------:R-:W0:Y:S01]  /*0c40*/  LDC.64 R8, c[0x0][0x390] ;  /* 0x0000e400ff087b82 */ /* 0x000e220000000a00 */
[-C--:B------:R-:W-:Y:S02]  /*0c50*/  IADD3 R13, PT, PT, R4, R5.reuse, RZ ;  /* 0x00000005040d7210 */ /* 0x080fe40007ffe0ff */
[----:B------:R-:W-:-:S05]  /*0c60*/  IADD3 R15, PT, PT, R7, R5, RZ ;  /* 0x00000005070f7210 */ /* 0x000fca0007ffe0ff */
[----:B------:R-:W1:Y:S01]  /*0c70*/  LDC.64 R10, c[0x0][0x3a0] ;  /* 0x0000e800ff0a7b82 */ /* 0x000e620000000a00 */
[----:B0-----:R-:W-:-:S05]  /*0c80*/  IMAD.WIDE R8, R13, 0x4, R8 ;  /* 0x000000040d087825 */ /* 0x001fca00078e0208 */
[----:B------:R-:W2:Y:S01]  /*0c90*/  LDG.E.CONSTANT R6, desc[UR8][R8.64] ;  /* 0x0000000808067981 */ /* 0x000ea2000c1e9900 */
[----:B-1----:R-:W-:-:S03]  /*0ca0*/  IMAD.WIDE R10, R15, 0x4, R10 ;  /* 0x000000040f0a7825 */ /* 0x002fc600078e020a */
[----:B------:R-:W3:Y:S04]  /*0cb0*/  LDG.E.CONSTANT R13, desc[UR8][R8.64+0x4] ;  /* 0x00000408080d7981 */ /* 0x000ee8000c1e9900 */
[----:B------:R-:W2:Y:S04]  /*0cc0*/  LDG.E.CONSTANT R12, desc[UR8][R10.64] ;  /* 0x000000080a0c7981 */ /* 0x000ea8000c1e9900 */
        /* <DEDUP_REMOVED lines=10> */
.L_x_21:
[----:B------:R-:W-:Y:S05]  /*0d70*/  @!P1 BRA `(.L_x_12) ;  /* 0x0000000c00fc9947 */ /* 0x000fea0003800000 */
[----:B------:R-:W-:Y:S02]  /*0d80*/  ISETP.NE.AND P0, PT, R18, 0x1, PT ;  /* 0x000000011200780c */ /* 0x000fe40003f05270 */
[----:B------:R-:W-:-:S04]  /*0d90*/  LOP3.LUT R2, R2, 0x1, RZ, 0xc0, !PT ;  /* 0x0000000102027812 */ /* 0x000fc800078ec0ff */
[----:B------:R-:W-:-:S07]  /*0da0*/  ISETP.NE.U32.AND P1, PT, R2, 0x1, PT ;  /* 0x000000010200780c */ /* 0x000fce0003f25070 */
        /* <DEDUP_REMOVED lines=10> */
[----:B------:R-:W3:Y:S01]  /*0e50*/  LDG.E.CONSTANT R12, desc[UR8][R10.64+0x4] ;  /* 0x000004080a0c7981 */ /* 0x000ee2000c1e9900 */
[----:B------:R-:W-:Y:S01]  /*0e60*/  IADD3 R5, PT, PT, R5, 0x2, RZ ;  /* 0x0000000205057810 */ /* 0x000fe20007ffe0ff */
[----:B--2---:R-:W-:-:S04]  /*0e70*/  FFMA R2, R2, R6, R29 ;  /* 0x0000000602027223 */ /* 0x004fc8000000001d */
[----:B---3--:R-:W-:-:S07]  /*0e80*/  FFMA R29, R13, R12, R2 ;  /* 0x0000000c0d1d7223 */ /* 0x008fce0000000002 */
.L_x_22:
[----:B------:R-:W-:Y:S05]  /*0e90*/  @P1 BRA `(.L_x_12) ;  /* 0x0000000c00b41947 */ /* 0x000fea0003800000 */
[----:B------:R-:W0:Y:S01]  /*0ea0*/  LDC.64 R8, c[0x0][0x390] ;  /* 0x0000e400ff087b82 */ /* 0x000e220000000a00 */
[-C--:B------:R-:W-:Y:S02]  /*0eb0*/  IADD3 R13, PT, PT, R4, R5.reuse, RZ ;  /* 0x00000005040d7210 */ /* 0x080fe40007ffe0ff */
[----:B------:R-:W-:-:S05]  /*0ec0*/  IADD3 R7, PT, PT, R7, R5, RZ ;  /* 0x0000000507077210 */ /* 0x000fca0007ffe0ff */
[----:B------:R-:W1:Y:S01]  /*0ed0*/  LDC.64 R10, c[0x0][0x3a0] ;  /* 0x0000e800ff0a7b82 */ /* 0x000e620000000a00 */
[----:B0-----:R-:W-:-:S06]  /*0ee0*/  IMAD.WIDE R4, R13, 0x4, R8 ;  /* 0x000000040d047825 */ /* 0x001fcc00078e0208 */
[----:B------:R-:W2:Y:S01]  /*0ef0*/  LDG.E.CONSTANT R4, desc[UR8][R4.64] ;  /* 0x0000000804047981 */ /* 0x000ea2000c1e9900 */
[----:B-1----:R-:W-:-:S06]  /*0f00*/  IMAD.WIDE R6, R7, 0x4, R10 ;  /* 0x0000000407067825 */ /* 0x002fcc00078e020a */
[----:B------:R-:W2:Y:S02]  /*0f10*/  LDG.E.CONSTANT R6, desc[UR8][R6.64] ;  /* 0x0000000806067981 */ /* 0x000ea4000c1e9900 */
[----:B--2---:R-:W-:Y:S01]  /*0f20*/  FFMA R29, R4, R6, R29 ;  /* 0x00000006041d7223 */ /* 0x004fe2000000001d */
[----:B------:R-:W-:Y:S06]  /*0f30*/  BRA `(.L_x_12) ;  /* 0x0000000c008c7947 */ /* 0x000fec0003800000 */
.L_x_13:
[----:B------:R-:W0:Y:S02]  /*0f40*/  LDCU UR4, c[0x0][0x3ac] ;  /* 0x00007580ff0477ac */ /* 0x000e240008000800 */
        /* <DEDUP_REMOVED lines=8> */
[----:B------:R-:W-:Y:S02]  /*0fd0*/  LOP3.LUT R8, R2, 0x7ffffff8, RZ, 0xc0, !PT ;  /* 0x7ffffff802087812 */ /* 0x000fe400078ec0ff */
[----:B------:R-:W-:Y:S02]  /*0fe0*/  MOV R29, RZ ;  /* 0x000000ff001d7202 */ /* 0x000fe40000000f00 */
[----:B------:R-:W-:Y:S02]  /*0ff0*/  MOV R9, R3 ;  /* 0x0000000300097202 */ /* 0x000fe40000000f00 */
[----:B------:R-:W-:Y:S02]  /*1000*/  MOV R4, R0 ;  /* 0x0000000000047202 */ /* 0x000fe40000000f00 */
[----:B------:R-:W-:-:S07]  /*1010*/  IADD3 R10, PT, PT, -R8, RZ, RZ ;  /* 0x000000ff080a7210 */ /* 0x000fce0007ffe1ff */
.L_x_25:
[----:B------:R-:W0:Y:S08]  /*1020*/  LDC.64 R14, c[0x0][0x390] ;  /* 0x0000e400ff0e7b82 */ /* 0x000e300000000a00 */
[----:B------:R-:W1:Y:S01]  /*1030*/  LDC.64 R26, c[0x0][0x3a0] ;  /* 0x0000e800ff1a7b82 */ /* 0x000e620000000a00 */
[----:B0-----:R-:W-:-:S05]  /*1040*/  IMAD.WIDE R14, R9, 0x4, R14 ;  /* 0x00000004090e7825 */ /* 0x001fca00078e020e */
[----:B------:R0:W2:Y:S01]  /*1050*/  LDG.E.CONSTANT R22, desc[UR8][R14.64] ;  /* 0x000000080e167981 */ /* 0x0000a2000c1e9900 */
[----:B-1----:R-:W-:-:S05]  /*1060*/  IMAD.WIDE R26, R4, 0x4, R26 ;  /* 0x00000004041a7825 */ /* 0x002fca00078e021a */
[----:B------:R-:W2:Y:S01]  /*1070*/  LDG.E.CONSTANT R11, desc[UR8][R26.64] ;  /* 0x000000081a0b7981 */ /* 0x000ea2000c1e9900 */
[----:B0-----:R-:W-:-:S04]  /*1080*/  IMAD.WIDE R14, R6, 0x4, R14 ;  /* 0x00000004060e7825 */ /* 0x001fc800078e020e */
[C---:B------:R-:W-:Y:S01]  /*1090*/  IMAD.WIDE R20, R5.reuse, 0x4, R26 ;  /* 0x0000000405147825 */ /* 0x040fe200078e021a */
[----:B------:R-:W3:Y:S03]  /*10a0*/  LDG.E.CONSTANT R28, desc[UR8][R14.64] ;  /* 0x000000080e1c7981 */ /* 0x000ee6000c1e9900 */
[----:B------:R-:W-:Y:S01]  /*10b0*/  IMAD.WIDE R24, R6, 0x4, R14 ;  /* 0x0000000406187825 */ /* 0x000fe200078e020e */
[----:B------:R-:W3:Y:S03]  /*10c0*/  LDG.E.CONSTANT R27, desc[UR8][R20.64] ;  /* 0x00000008141b7981 */ /* 0x000ee6000c1e9900 */
[----:B------:R-:W-:-:S04]  /*10d0*/  IMAD.WIDE R12, R5, 0x4, R20 ;  /* 0x00000004050c7825 */ /* 0x000fc800078e0214 */
[C---:B------:R-:W-:Y:S01]  /*10e0*/  IMAD.WIDE R16, R6.reuse, 0x4, R24 ;  /* 0x0000000406107825 */ /* 0x040fe200078e0218 */
[----:B------:R-:W4:Y:S04]  /*10f0*/  LDG.E.CONSTANT R26, desc[UR8][R12.64] ;  /* 0x000000080c1a7981 */ /* 0x000f28000c1e9900 */
[----:B------:R0:W5:Y:S01]  /*1100*/  LDG.E.CONSTANT R23, desc[UR8][R16.64] ;  /* 0x0000000810177981 */ /* 0x000162000c1e9900 */
[----:B------:R-:W-:-:S03]  /*1110*/  IMAD.WIDE R18, R6, 0x4, R16 ;  /* 0x0000000406127825 */ /* 0x000fc600078e0210 */
[----:B------:R-:W4:Y:S01]  /*1120*/  LDG.E.CONSTANT R25, desc[UR8][R24.64] ;  /* 0x0000000818197981 */ /* 0x000f22000c1e9900 */
[----:B0-----:R-:W-:-:S03]  /*1130*/  IMAD.WIDE R16, R5, 0x4, R12 ;  /* 0x0000000405107825 */ /* 0x001fc600078e020c */
[----:B------:R0:W5:Y:S01]  /*1140*/  LDG.E.CONSTANT R21, desc[UR8][R18.64] ;  /* 0x0000000812157981 */ /* 0x000162000c1e9900 */
[----:B------:R-:W-:-:S03]  /*1150*/  IMAD.WIDE R14, R6, 0x4, R18 ;  /* 0x00000004060e7825 */ /* 0x000fc600078e0212 */
[----:B------:R1:W5:Y:S04]  /*1160*/  LDG.E.CONSTANT R24, desc[UR8][R16.64] ;  /* 0x0000000810187981 */ /* 0x000368000c1e9900 */
[----:B------:R1:W5:Y:S01]  /*1170*/  LDG.E.CONSTANT R13, desc[UR8][R14.64] ;  /* 0x000000080e0d7981 */ /* 0x000362000c1e9900 */
[----:B0-----:R-:W-:-:S04]  /*1180*/  IMAD.WIDE R18, R5, 0x4, R16 ;  /* 0x0000000405127825 */ /* 0x001fc800078e0210 */
[----:B-1----:R-:W-:-:S04]  /*1190*/  IMAD.WIDE R16, R5, 0x4, R18 ;  /* 0x0000000405107825 */ /* 0x002fc800078e0212 */
[C---:B------:R-:W-:Y:S01]  /*11a0*/  IMAD.WIDE R14, R6.reuse, 0x4, R14 ;  /* 0x00000004060e7825 */ /* 0x040fe200078e020e */
[----:B------:R-:W5:Y:S04]  /*11b0*/  LDG.E.CONSTANT R20, desc[UR8][R16.64] ;  /* 0x0000000810147981 */ /* 0x000f68000c1e9900 */
[----:B------:R0:W5:Y:S02]  /*11c0*/  LDG.E.CONSTANT R12, desc[UR8][R14.64] ;  /* 0x000000080e0c7981 */ /* 0x000164000c1e9900 */
[----:B0-----:R-:W-:-:S04]  /*11d0*/  IMAD.WIDE R14, R6, 0x4, R14 ;  /* 0x00000004060e7825 */ /* 0x001fc800078e020e */
[----:B--2---:R-:W-:Y:S02]  /*11e0*/  FFMA R11, R22, R11, R29 ;  /* 0x0000000b160b7223 */ /* 0x004fe4000000001d */
[----:B------:R0:W2:Y:S04]  /*11f0*/  LDG.E.CONSTANT R22, desc[UR8][R18.64] ;  /* 0x0000000812167981 */ /* 0x0000a8000c1e9900 */
[----:B------:R-:W2:Y:S01]  /*1200*/  LDG.E.CONSTANT R29, desc[UR8][R14.64] ;  /* 0x000000080e1d7981 */ /* 0x000ea2000c1e9900 */
[----:B0-----:R-:W-:-:S05]  /*1210*/  IMAD.WIDE R18, R5, 0x4, R16 ;  /* 0x0000000405127825 */ /* 0x001fca00078e0210 */
[----:B------:R0:W2:Y:S02]  /*1220*/  LDG.E.CONSTANT R17, desc[UR8][R18.64] ;  /* 0x0000000812117981 */ /* 0x0000a4000c1e9900 */
[----:B0-----:R-:W-:-:S06]  /*1230*/  IMAD.WIDE R18, R5, 0x4, R18 ;  /* 0x0000000405127825 */ /* 0x001fcc00078e0212 */
[----:B------:R-:W2:Y:S01]  /*1240*/  LDG.E.CONSTANT R18, desc[UR8][R18.64] ;  /* 0x0000000812127981 */ /* 0x000ea2000c1e9900 */
[----:B---3--:R-:W-:Y:S01]  /*1250*/  FFMA R28, R28, R27, R11 ;  /* 0x0000001b1c1c7223 */ /* 0x008fe2000000000b */
[----:B------:R-:W-:-:S03]  /*1260*/  IADD3 R10, PT, PT, R10, 0x8, RZ ;  /* 0x000000080a0a7810 */ /* 0x000fc60007ffe0ff */
[----:B----4-:R-:W-:Y:S01]  /*1270*/  FFMA R26, R25, R26, R28 ;  /* 0x0000001a191a7223 */ /* 0x010fe2000000001c */
[----:B------:R-:W-:-:S03]  /*1280*/  ISETP.NE.AND P1, PT, R10, RZ, PT ;  /* 0x000000ff0a00720c */ /* 0x000fc60003f25270 */
[----:B-----5:R-:W-:Y:S01]  /*1290*/  FFMA R24, R23, R24, R26 ;  /* 0x0000001817187223 */ /* 0x020fe2000000001a */
[----:B------:R-:W-:Y:S02]  /*12a0*/  LEA R9, R6, R9, 0x3 ;  /* 0x0000000906097211 */ /* 0x000fe400078e18ff */
[----:B------:R-:W-:Y:S01]  /*12b0*/  LEA R4, R5, R4, 0x3 ;  /* 0x0000000405047211 */ /* 0x000fe200078e18ff */
[----:B--2---:R-:W-:-:S04]  /*12c0*/  FFMA R22, R21, R22, R24 ;  /* 0x0000001615167223 */ /* 0x004fc80000000018 */
[----:B------:R-:W-:-:S04]  /*12d0*/  FFMA R13, R13, R20, R22 ;  /* 0x000000140d0d7223 */ /* 0x000fc80000000016 */
[----:B------:R-:W-:-:S04]  /*12e0*/  FFMA R12, R12, R17, R13 ;  /* 0x000000110c0c7223 */ /* 0x000fc8000000000d */
[----:B------:R-:W-:Y:S01]  /*12f0*/  FFMA R29, R29, R18, R12 ;  /* 0x000000121d1d7223 */ /* 0x000fe2000000000c */
[----:B------:R-:W-:Y:S06]  /*1300*/  @P1 BRA `(.L_x_25) ;  /* 0xfffffffc00441947 */ /* 0x000fec000383ffff */
.L_x_24:
[----:B------:R-:W-:Y:S05]  /*1310*/  @!P0 BRA `(.L_x_12) ;  /* 0x0000000800948947 */ /* 0x000fea0003800000 */
[----:B------:R-:W-:Y:S02]  /*1320*/  ISETP.GE.U32.AND P0, PT, R7, 0x4, PT ;  /* 0x000000040700780c */ /* 0x000fe40003f06070 */
[----:B------:R-:W-:-:S04]  /*1330*/  LOP3.LUT R9, R2, 0x3, RZ, 0xc0, !PT ;  /* 0x0000000302097812 */ /* 0x000fc800078ec0ff */
[----:B------:R-:W-:-:S07]  /*1340*/  ISETP.NE.AND P1, PT, R9, RZ, PT ;  /* 0x000000ff0900720c */ /* 0x000fce0003f25270 */
[----:B------:R-:W-:Y:S06]  /*1350*/  @!P0 BRA `(.L_x_26) ;  /* 0x0000000000648947 */ /* 0x000fec0003800000 */
[----:B------:R-:W0:Y:S01]  /*1360*/  LDC.64 R22, c[0x0][0x390] ;  /* 0x0000e400ff167b82 */ /* 0x000e220000000a00 */
[C---:B------:R-:W-:Y:S02]  /*1370*/  IMAD R7, R8.reuse, R6, R3 ;  /* 0x0000000608077224 */ /* 0x040fe400078e0203 */
[----:B------:R-:W-:-:S05]  /*1380*/  IMAD R11, R8, R5, R0 ;  /* 0x00000005080b7224 */ /* 0x000fca00078e0200 */
[----:B------:R-:W1:Y:S01]  /*1390*/  LDC.64 R24, c[0x0][0x3a0] ;  /* 0x0000e800ff187b82 */ /* 0x000e620000000a00 */
[----:B0-----:R-:W-:-:S05]  /*13a0*/  IMAD.WIDE R22, R7, 0x4, R22 ;  /* 0x0000000407167825 */ /* 0x001fca00078e0216 */
[----:B------:R-:W2:Y:S01]  /*13b0*/  LDG.E.CONSTANT R4, desc[UR8][R22.64] ;  /* 0x0000000816047981 */ /* 0x000ea2000c1e9900 */
[----:B-1----:R-:W-:-:S04]  /*13c0*/  IMAD.WIDE R24, R11, 0x4, R24 ;  /* 0x000000040b187825 */ /* 0x002fc800078e0218 */
[----:B------:R-:W-:-:S04]  /*13d0*/  IMAD.WIDE R10, R6, 0x4, R22 ;  /* 0x00000004060a7825 */ /* 0x000fc800078e0216 */
[C---:B------:R-:W-:Y:S02]  /*13e0*/  IMAD.WIDE R12, R5.reuse, 0x4, R24 ;  /* 0x00000004050c7825 */ /* 0x040fe400078e0218 */
[----:B------:R-:W2:Y:S02]  /*13f0*/  LDG.E.CONSTANT R24, desc[UR8][R24.64] ;  /* 0x0000000818187981 */ /* 0x000ea4000c1e9900 */
[C---:B------:R-:W-:Y:S02]  /*1400*/  IMAD.WIDE R16, R6.reuse, 0x4, R10 ;  /* 0x0000000406107825 */ /* 0x040fe400078e020a */
[----:B------:R-:W3:Y:S02]  /*1410*/  LDG.E.CONSTANT R11, desc[UR8][R10.64] ;  /* 0x000000080a0b7981 */ /* 0x000ee4000c1e9900 */
[----:B------:R-:W-:Y:S02]  /*1420*/  IMAD.WIDE R14, R5, 0x4, R12 ;  /* 0x00000004050e7825 */ /* 0x000fe400078e020c */
[----:B------:R-:W3:Y:S02]  /*1430*/  LDG.E.CONSTANT R12, desc[UR8][R12.64] ;  /* 0x000000080c0c7981 */ /* 0x000ee4000c1e9900 */
[----:B------:R-:W-:-:S02]  /*1440*/  IMAD.WIDE R18, R6, 0x4, R16 ;  /* 0x0000000406127825 */ /* 0x000fc400078e0210 */
[----:B------:R-:W4:Y:S02]  /*1450*/  LDG.E.CONSTANT R7, desc[UR8][R16.64] ;  /* 0x0000000810077981 */ /* 0x000f24000c1e9900 */
[----:B------:R-:W-:Y:S02]  /*1460*/  IMAD.WIDE R20, R5, 0x4, R14 ;  /* 0x0000000405147825 */ /* 0x000fe400078e020e */
        /* <DEDUP_REMOVED lines=8> */
.L_x_26:
[----:B------:R-:W-:Y:S05]  /*14f0*/  @!P1 BRA `(.L_x_12) ;  /* 0x00000008001c9947 */ /* 0x000fea0003800000 */
[----:B------:R-:W-:Y:S02]  /*1500*/  ISETP.NE.AND P0, PT, R9, 0x1, PT ;  /* 0x000000010900780c */ /* 0x000fe40003f05270 */
[----:B------:R-:W-:-:S04]  /*1510*/  LOP3.LUT R2, R2, 0x1, RZ, 0xc0, !PT ;  /* 0x0000000102027812 */ /* 0x000fc800078ec0ff */
[----:B------:R-:W-:-:S07]  /*1520*/  ISETP.NE.U32.AND P1, PT, R2, 0x1, PT ;  /* 0x000000010200780c */ /* 0x000fce0003f25070 */
        /* <DEDUP_REMOVED lines=9> */
[----:B------:R-:W-:Y:S02]  /*15c0*/  IMAD.WIDE R16, R5, 0x4, R12 ;  /* 0x0000000405107825 */ /* 0x000fe400078e020c */
[----:B------:R-:W2:Y:S04]  /*15d0*/  LDG.E.CONSTANT R12, desc[UR8][R12.64] ;  /* 0x000000080c0c7981 */ /* 0x000ea8000c1e9900 */
[----:B------:R-:W3:Y:S04]  /*15e0*/  LDG.E.CONSTANT R15, desc[UR8][R14.64] ;  /* 0x000000080e0f7981 */ /* 0x000ee8000c1e9900 */
[----:B------:R-:W3:Y:S01]  /*15f0*/  LDG.E.CONSTANT R16, desc[UR8][R16.64] ;  /* 0x0000000810107981 */ /* 0x000ee2000c1e9900 */
[----:B------:R-:W-:Y:S01]  /*1600*/  IADD3 R8, PT, PT, R8, 0x2, RZ ;  /* 0x0000000208087810 */ /* 0x000fe20007ffe0ff */
[----:B--2---:R-:W-:-:S04]  /*1610*/  FFMA R2, R2, R12, R29 ;  /* 0x0000000c02027223 */ /* 0x004fc8000000001d */
[----:B---3--:R-:W-:-:S07]  /*1620*/  FFMA R29, R15, R16, R2 ;  /* 0x000000100f1d7223 */ /* 0x008fce0000000002 */
.L_x_27:
[----:B------:R-:W-:Y:S05]  /*1630*/  @P1 BRA `(.L_x_12) ;  /* 0x0000000400cc1947 */ /* 0x000fea0003800000 */
[----:B------:R-:W0:Y:S01]  /*1640*/  LDC.64 R10, c[0x0][0x390] ;  /* 0x0000e400ff0a7b82 */ /* 0x000e220000000a00 */
[C---:B------:R-:W-:Y:S02]  /*1650*/  IMAD R7, R8.reuse, R6, R3 ;  /* 0x0000000608077224 */ /* 0x040fe400078e0203 */
[----:B------:R-:W-:-:S05]  /*1660*/  IMAD R9, R8, R5, R0 ;  /* 0x0000000508097224 */ /* 0x000fca00078e0200 */
[----:B------:R-:W1:Y:S01]  /*1670*/  LDC.64 R12, c[0x0][0x3a0] ;  /* 0x0000e800ff0c7b82 */ /* 0x000e620000000a00 */
[----:B0-----:R-:W-:-:S06]  /*1680*/  IMAD.WIDE R4, R7, 0x4, R10 ;  /* 0x0000000407047825 */ /* 0x001fcc00078e020a */
[----:B------:R-:W2:Y:S01]  /*1690*/  LDG.E.CONSTANT R4, desc[UR8][R4.64] ;  /* 0x0000000804047981 */ /* 0x000ea2000c1e9900 */
[----:B-1----:R-:W-:-:S06]  /*16a0*/  IMAD.WIDE R6, R9, 0x4, R12 ;  /* 0x0000000409067825 */ /* 0x002fcc00078e020c */
[----:B------:R-:W2:Y:S02]  /*16b0*/  LDG.E.CONSTANT R6, desc[UR8][R6.64] ;  /* 0x0000000806067981 */ /* 0x000ea4000c1e9900 */
[----:B--2---:R-:W-:Y:S01]  /*16c0*/  FFMA R29, R4, R6, R29 ;  /* 0x00000006041d7223 */ /* 0x004fe2000000001d */
[----:B------:R-:W-:Y:S06]  /*16d0*/  BRA `(.L_x_12) ;  /* 0x0000000400a47947 */ /* 0x000fec0003800000 */
.L_x_23:
        /* <DEDUP_REMOVED lines=11> */
.L_x_29:
[----:B------:R-:W0:Y:S08]  /*1790*/  LDC.64 R4, c[0x0][0x3a0] ;  /* 0x0000e800ff047b82 */ /* 0x000e300000000a00 */
[----:B------:R-:W1:Y:S01]  /*17a0*/  LDC.64 R16, c[0x0][0x390] ;  /* 0x0000e400ff107b82 */ /* 0x000e620000000a00 */
[----:B0-----:R-:W-:-:S05]  /*17b0*/  IMAD.WIDE R4, R20, 0x4, R4 ;  /* 0x0000000414047825 */ /* 0x001fca00078e0204 */
[----:B------:R-:W2:Y:S01]  /*17c0*/  LDG.E.CONSTANT R24, desc[UR8][R4.64] ;  /* 0x0000000804187981 */ /* 0x000ea2000c1e9900 */
[----:B-1----:R-:W-:-:S03]  /*17d0*/  IMAD.WIDE R16, R19, 0x4, R16 ;  /* 0x0000000413107825 */ /* 0x002fc600078e0210 */
[----:B------:R-:W3:Y:S04]  /*17e0*/  LDG.E.CONSTANT R22, desc[UR8][R4.64+0x4] ;  /* 0x0000040804167981 */ /* 0x000ee8000c1e9900 */
[----:B------:R0:W2:Y:S01]  /*17f0*/  LDG.E.CONSTANT R26, desc[UR8][R16.64] ;  /* 0x00000008101a7981 */ /* 0x0000a2000c1e9900 */
[----:B------:R-:W-:-:S03]  /*1800*/  IMAD.WIDE R14, R6, 0x4, R16 ;  /* 0x00000004060e7825 */ /* 0x000fc600078e0210 */
[----:B------:R-:W4:Y:S01]  /*1810*/  LDG.E.CONSTANT R27, desc[UR8][R4.64+0x8] ;  /* 0x00000808041b7981 */ /* 0x000f22000c1e9900 */
[----:B------:R-:W-:-:S03]  /*1820*/  IMAD.WIDE R8, R6, 0x4, R14 ;  /* 0x0000000406087825 */ /* 0x000fc600078e020e */
[----:B------:R-:W3:Y:S01]  /*1830*/  LDG.E.CONSTANT R15, desc[UR8][R14.64] ;  /* 0x000000080e0f7981 */ /* 0x000ee2000c1e9900 */
[----:B------:R-:W-:-:S03]  /*1840*/  IMAD.WIDE R10, R6, 0x4, R8 ;  /* 0x00000004060a7825 */ /* 0x000fc600078e0208 */
[----:B------:R1:W4:Y:S01]  /*1850*/  LDG.E.CONSTANT R28, desc[UR8][R8.64] ;  /* 0x00000008081c7981 */ /* 0x000322000c1e9900 */
[----:B------:R-:W-:-:S03]  /*1860*/  IMAD.WIDE R12, R6, 0x4, R10 ;  /* 0x00000004060c7825 */ /* 0x000fc600078e020a */
[----:B------:R-:W5:Y:S01]  /*1870*/  LDG.E.CONSTANT R11, desc[UR8][R10.64] ;  /* 0x000000080a0b7981 */ /* 0x000f62000c1e9900 */
[----:B0-----:R-:W-:-:S05]  /*1880*/  IMAD.WIDE R16, R6, 0x4, R12 ;  /* 0x0000000406107825 */ /* 0x001fca00078e020c */
[----:B------:R-:W5:Y:S04]  /*1890*/  LDG.E.CONSTANT R14, desc[UR8][R16.64] ;  /* 0x00000008100e7981 */ /* 0x000f68000c1e9900 */
[----:B------:R-:W5:Y:S04]  /*18a0*/  LDG.E.CONSTANT R10, desc[UR8][R12.64] ;  /* 0x000000080c0a7981 */ /* 0x000f68000c1e9900 */
[----:B------:R-:W5:Y:S04]  /*18b0*/  LDG.E.CONSTANT R12, desc[UR8][R4.64+0xc] ;  /* 0x00000c08040c7981 */ /* 0x000f68000c1e9900 */
[----:B------:R-:W5:Y:S01]  /*18c0*/  LDG.E.CONSTANT R13, desc[UR8][R4.64+0x18] ;  /* 0x00001808040d7981 */ /* 0x000f62000c1e9900 */
[----:B--2---:R-:W-:Y:S01]  /*18d0*/  FFMA R26, R26, R24, R29 ;  /* 0x000000181a1a7223 */ /* 0x004fe2000000001d */
[----:B------:R-:W-:-:S02]  /*18e0*/  IMAD.WIDE R24, R6, 0x4, R16 ;  /* 0x0000000406187825 */ /* 0x000fc400078e0210 */
[----:B------:R-:W2:Y:S04]  /*18f0*/  LDG.E.CONSTANT R29, desc[UR8][R4.64+0x10] ;  /* 0x00001008041d7981 */ /* 0x000ea8000c1e9900 */
[----:B------:R-:W2:Y:S01]  /*1900*/  LDG.E.CONSTANT R17, desc[UR8][R4.64+0x14] ;  /* 0x0000140804117981 */ /* 0x000ea2000c1e9900 */
[----:B-1----:R-:W-:-:S03]  /*1910*/  IMAD.WIDE R8, R6, 0x4, R24 ;  /* 0x0000000406087825 */ /* 0x002fc600078e0218 */
[----:B------:R0:W2:Y:S04]  /*1920*/  LDG.E.CONSTANT R16, desc[UR8][R4.64+0x1c] ;  /* 0x00001c0804107981 */ /* 0x0000a8000c1e9900 */
[----:B------:R-:W2:Y:S04]  /*1930*/  LDG.E.CONSTANT R9, desc[UR8][R8.64] ;  /* 0x0000000808097981 */ /* 0x000ea8000c1e9900 */
[----:B------:R-:W0:Y:S01]  /*1940*/  LDG.E.CONSTANT R4, desc[UR8][R24.64] ;  /* 0x0000000818047981 */ /* 0x000e22000c1e9900 */
[----:B---3--:R-:W-:Y:S01]  /*1950*/  FFMA R15, R15, R22, R26 ;  /* 0x000000160f0f7223 */ /* 0x008fe2000000001a */
[----:B------:R-:W-:-:S03]  /*1960*/  IADD3 R21, PT, PT, R21, 0x8, RZ ;  /* 0x0000000815157810 */ /* 0x000fc60007ffe0ff */
[----:B----4-:R-:W-:Y:S01]  /*1970*/  FFMA R28, R28, R27, R15 ;  /* 0x0000001b1c1c7223 */ /* 0x010fe2000000000f */
[----:B------:R-:W-:Y:S02]  /*1980*/  ISETP.NE.AND P1, PT, R21, RZ, PT ;  /* 0x000000ff1500720c */ /* 0x000fe40003f25270 */
[----:B------:R-:W-:Y:S01]  /*1990*/  IADD3 R20, PT, PT, R20, 0x8, RZ ;  /* 0x0000000814147810 */ /* 0x000fe20007ffe0ff */
[----:B-----5:R-:W-:Y:S01]  /*19a0*/  FFMA R11, R11, R12, R28 ;  /* 0x0000000c0b0b7223 */ /* 0x020fe2000000001c */
[----:B------:R-:W-:-:S03]  /*19b0*/  LEA R19, R6, R19, 0x3 ;  /* 0x0000001306137211 */ /* 0x000fc600078e18ff */
[----:B--2---:R-:W-:-:S04]  /*19c0*/  FFMA R11, R10, R29, R11 ;  /* 0x0000001d0a0b7223 */ /* 0x004fc8000000000b */
[----:B------:R-:W-:-:S04]  /*19d0*/  FFMA R11, R14, R17, R11 ;  /* 0x000000110e0b7223 */ /* 0x000fc8000000000b */
[----:B0-----:R-:W-:-:S04]  /*19e0*/  FFMA R4, R4, R13, R11 ;  /* 0x0000000d04047223 */ /* 0x001fc8000000000b */
[----:B------:R-:W-:Y:S01]  /*19f0*/  FFMA R29, R9, R16, R4 ;  /* 0x00000010091d7223 */ /* 0x000fe20000000004 */
[----:B------:R-:W-:Y:S06]  /*1a00*/  @P1 BRA `(.L_x_29) ;  /* 0xfffffffc00601947 */ /* 0x000fec000383ffff */
.L_x_28:
        /* <DEDUP_REMOVED lines=27> */
.L_x_30:
[----:B------:R-:W-:Y:S05]  /*1bc0*/  @!P1 BRA `(.L_x_12) ;  /* 0x0000000000689947 */ /* 0x000fea0003800000 */
[----:B------:R-:W-:Y:S02]  /*1bd0*/  ISETP.NE.AND P0, PT, R17, 0x1, PT ;  /* 0x000000011100780c */ /* 0x000fe40003f05270 */
[----:B------:R-:W-:-:S04]  /*1be0*/  LOP3.LUT R2, R2, 0x1, RZ, 0xc0, !PT ;  /* 0x0000000102027812 */ /* 0x000fc800078ec0ff */
[----:B------:R-:W-:-:S07]  /*1bf0*/  ISETP.NE.U32.AND P1, PT, R2, 0x1, PT ;  /* 0x000000010200780c */ /* 0x000fce0003f25070 */
[----:B------:R-:W0:Y:S01]  /*1c00*/  @P0 LDC.64 R12, c[0x0][0x390] ;  /* 0x0000e400ff0c0b82 */ /* 0x000e220000000a00 */
[----:B------:R-:W-:-:S07]  /*1c10*/  @P0 IMAD R15, R18, R6, R3 ;  /* 0x00000006120f0224 */ /* 0x000fce00078e0203 */
[----:B------:R-:W1:Y:S08]  /*1c20*/  @P0 LDC.64 R8, c[0x0][0x3a0] ;  /* 0x0000e800ff080b82 */ /* 0x000e700000000a00 */
[----:B------:R-:W2:Y:S08]  /*1c30*/  @!P1 LDC.64 R10, c[0x0][0x390] ;  /* 0x0000e400ff0a9b82 */ /* 0x000eb00000000a00 */
[----:B------:R-:W3:Y:S01]  /*1c40*/  @!P1 LDC.64 R4, c[0x0][0x3a0] ;  /* 0x0000e800ff049b82 */ /* 0x000ee20000000a00 */
[----:B0-----:R-:W-:Y:S01]  /*1c50*/  @P0 IMAD.WIDE R12, R15, 0x4, R12 ;  /* 0x000000040f0c0825 */ /* 0x001fe200078e020c */
[----:B------:R-:W-:-:S02]  /*1c60*/  @P0 IADD3 R15, PT, PT, R7, R18, RZ ;  /* 0x00000012070f0210 */ /* 0x000fc40007ffe0ff */
[----:B------:R-:W-:-:S03]  /*1c70*/  @P0 IADD3 R18, PT, PT, R18, 0x2, RZ ;  /* 0x0000000212120810 */ /* 0x000fc60007ffe0ff */
[----:B-1----:R-:W-:Y:S01]  /*1c80*/  @P0 IMAD.WIDE R8, R15, 0x4, R8 ;  /* 0x000000040f080825 */ /* 0x002fe200078e0208 */
[----:B------:R-:W-:-:S03]  /*1c90*/  @!P1 IADD3 R7, PT, PT, R7, R18, RZ ;  /* 0x0000001207079210 */ /* 0x000fc60007ffe0ff */
[----:B------:R-:W-:Y:S01]  /*1ca0*/  @P0 IMAD.WIDE R14, R6, 0x4, R12 ;  /* 0x00000004060e0825 */ /* 0x000fe200078e020c */
[----:B------:R-:W4:Y:S03]  /*1cb0*/  @P0 LDG.E.CONSTANT R2, desc[UR8][R8.64] ;  /* 0x0000000808020981 */ /* 0x000f26000c1e9900 */
[----:B------:R-:W-:Y:S01]  /*1cc0*/  @!P1 IMAD R17, R18, R6, R3 ;  /* 0x0000000612119224 */ /* 0x000fe200078e0203 */
[----:B------:R-:W4:Y:S03]  /*1cd0*/  @P0 LDG.E.CONSTANT R12, desc[UR8][R12.64] ;  /* 0x000000080c0c0981 */ /* 0x000f26000c1e9900 */
[----:B--2---:R-:W-:Y:S01]  /*1ce0*/  @!P1 IMAD.WIDE R10, R17, 0x4, R10 ;  /* 0x00000004110a9825 */ /* 0x004fe200078e020a */
[----:B------:R-:W2:Y:S03]  /*1cf0*/  @P0 LDG.E.CONSTANT R15, desc[UR8][R14.64] ;  /* 0x000000080e0f0981 */ /* 0x000ea6000c1e9900 */
[----:B---3--:R-:W-:Y:S01]  /*1d00*/  @!P1 IMAD.WIDE R4, R7, 0x4, R4 ;  /* 0x0000000407049825 */ /* 0x008fe200078e0204 */
[----:B------:R-:W2:Y:S04]  /*1d10*/  @P0 LDG.E.CONSTANT R6, desc[UR8][R8.64+0x4] ;  /* 0x0000040808060981 */ /* 0x000ea8000c1e9900 */
[----:B------:R-:W3:Y:S04]  /*1d20*/  @!P1 LDG.E.CONSTANT R10, desc[UR8][R10.64] ;  /* 0x000000080a0a9981 */ /* 0x000ee8000c1e9900 */
[----:B------:R-:W3:Y:S01]  /*1d30*/  @!P1 LDG.E.CONSTANT R4, desc[UR8][R4.64] ;  /* 0x0000000804049981 */ /* 0x000ee2000c1e9900 */
[----:B----4-:R-:W-:-:S04]  /*1d40*/  @P0 FFMA R2, R12, R2, R29 ;  /* 0x000000020c020223 */ /* 0x010fc8000000001d */
[----:B--2---:R-:W-:-:S04]  /*1d50*/  @P0 FFMA R29, R15, R6, R2 ;  /* 0x000000060f1d0223 */ /* 0x004fc80000000002 */
[----:B---3--:R-:W-:-:S07]  /*1d60*/  @!P1 FFMA R29, R10, R4, R29 ;  /* 0x000000040a1d9223 */ /* 0x008fce000000001d */
.L_x_12:
        /* <DEDUP_REMOVED lines=10> */
.L_x_31:
        /* <DEDUP_REMOVED lines=15> */
.L_x_33:


//--------------------- .nv.shared._Z17gemm_tiled_kerneliiiPKfi9TransposeS0_iS1_Pfiffi --------------------------
	.section	.nv.shared._Z17gemm_tiled_kerneliiiPKfi9TransposeS0_iS1_Pfiffi,"aw",@nobits
	.sectionflags	@""
	.align	16
	.zero		1024


//--------------------- .nv.shared.reserved.0     --------------------------
	.section	.nv.shared.reserved.0,"aw",@nobits
	.weak		__nv_reservedSMEM_offset_0_alias
	.size		__nv_reservedSMEM_offset_0_alias, 0, 64
	.other		__nv_reservedSMEM_offset_0_alias,@"STO_CUDA_RESERVED_SHARED STV_DEFAULT"
__nv_reservedSMEM_offset_0_alias:
	.zero		0
	.zero		64


//--------------------- .nv.shared._Z17gemm_naive_kerneliiiPKfi9TransposeS0_iS1_Pfiff --------------------------
	.section	.nv.shared._Z17gemm_naive_kerneliiiPKfi9TransposeS0_iS1_Pfiff,"aw",@nobits
	.sectionflags	@""
	.align	16
	.zero		1024


//--------------------- .nv.constant0._Z17gemm_tiled_kerneliiiPKfi9TransposeS0_iS1_Pfiffi --------------------------
	.section	.nv.constant0._Z17gemm_tiled_kerneliiiPKfi9TransposeS0_iS1_Pfiffi,"a",@progbits
	.sectionflags	@""
	.align	4
.nv.constant0._Z17gemm_tiled_kerneliiiPKfi9TransposeS0_iS1_Pfiffi:
	.zero		968


//--------------------- .nv.constant0._Z17gemm_naive_kerneliiiPKfi9TransposeS0_iS1_Pfiff --------------------------
	.section	.nv.constant0._Z17gemm_naive_kerneliiiPKfi9TransposeS0_iS1_Pfiff,"a",@progbits
	.sectionflags	@""
	.align	4
.nv.constant0._Z17gemm_naive_kerneliiiPKfi9TransposeS0_iS1_Pfiff:
	.zero		964


//--------------------- SYMBOLS --------------------------

	.type		.nv.reservedSmem.offset0,@object
	.size		.nv.reservedSmem.offset0,0x4
	.type		.nv.reservedSmem.cap,@object
	.size		.nv.reservedSmem.cap,0x4
